	.target	sm_90a

	.elftype	@"ET_EXEC"


//--------------------- .note.nv.tkinfo           --------------------------
	.section	.note.nv.tkinfo,"",@"SHT_NOTE"
	.sectionflags	@"SHF_NOTE_NV_TKINFO"
	.tkinfo
        /*0018*/ 	.word	0x00000002
        /*0030*/ 	.string	""
        /*0030*/ 	.string	"ptxas"
        /*0030*/ 	.string	"Cuda compilation tools, release 13.0, V13.0.88"
        /*0030*/ 	.string	"Build cuda_13.0.r13.0/compiler.36424714_0"
        /*0030*/ 	.string	"-arch sm_90a -m 64 "



//--------------------- .note.nv.cuinfo           --------------------------
	.section	.note.nv.cuinfo,"",@"SHT_NOTE"
	.sectionflags	@"SHF_NOTE_NV_CUINFO"
        /*0018*/ 	.short	0x0002
        /*001a*/ 	.short	0x005a
        /*001c*/ 	.short	0x0082
	.zero		2


//--------------------- .nv.info                  --------------------------
	.section	.nv.info,"",@"SHT_CUDA_INFO"
	.align	4


	//----- nvinfo : EIATTR_REGCOUNT
	.align		4
        /*0000*/ 	.byte	0x04, 0x2f
        /*0002*/ 	.short	(.L_15 - .L_14)
	.align		4
.L_14:
        /*0004*/ 	.word	index@(_ZN7cutlass13device_kernelINS_4gemm6kernel13GemmUniversalIN4cute5tupleIJiiiiEEENS1_10collective13CollectiveMmaINS1_34MainloopSm90TmaGmmaWarpSpecializedILi5ENS5_IJNS4_1CILi1EEESB_SB_EEENS1_35KernelTmaWarpSpecializedCooperativeEEENS5_IJNSA_ILi128EEENSA_ILi256EEENSA_ILi64EEEEEENS_6half_tENS5_IJlSB_lEEESJ_SK_NS4_8TiledMMAINS4_8MMA_AtomIJNS4_4SM904GMMA26MMA_64x256x16_F32F16F16_SSILNSO_5MajorE0ELSQ_0ELNSO_7ScaleInE1ELSR_1EEEEEENS4_6LayoutINS5_IJNSA_ILi2EEESB_SB_EEENS5_IJSB_NSA_ILi0EEESX_EEEEENS5_IJNS4_10UnderscoreES10_S10_EEEEENS4_13SM90_TMA_LOADENS4_14ComposedLayoutINS4_7SwizzleILi3ELi4ELi3EEENS4_18smem_ptr_flag_bitsILi16EEENSU_INS5_IJNSA_ILi8EEESH_EEENS5_IJSH_SB_EEEEEEEvNS4_8identityES13_S1D_vS1E_EENS_8epilogue10collective6detail29Sm90TmaWarpSpecializedAdapterINS1H_15DefaultEpilogueISJ_SK_SK_NS1G_6thread17LinearCombinationISJ_Li1EffLNS1L_9ScaleType4KindE0ELNS_15FloatRoundStyleE2ESJ_EENS1_15EpilogueDefaultEEEEEvvEEEEvNT_6ParamsE)
        /*0008*/ 	.word	0x000000a8


	//----- nvinfo : EIATTR_FRAME_SIZE
	.align		4
.L_15:
        /*000c*/ 	.byte	0x04, 0x11
        /*000e*/ 	.short	(.L_17 - .L_16)
	.align		4
.L_16:
        /*0010*/ 	.word	index@(_ZN7cutlass13device_kernelINS_4gemm6kernel13GemmUniversalIN4cute5tupleIJiiiiEEENS1_10collective13CollectiveMmaINS1_34MainloopSm90TmaGmmaWarpSpecializedILi5ENS5_IJNS4_1CILi1EEESB_SB_EEENS1_35KernelTmaWarpSpecializedCooperativeEEENS5_IJNSA_ILi128EEENSA_ILi256EEENSA_ILi64EEEEEENS_6half_tENS5_IJlSB_lEEESJ_SK_NS4_8TiledMMAINS4_8MMA_AtomIJNS4_4SM904GMMA26MMA_64x256x16_F32F16F16_SSILNSO_5MajorE0ELSQ_0ELNSO_7ScaleInE1ELSR_1EEEEEENS4_6LayoutINS5_IJNSA_ILi2EEESB_SB_EEENS5_IJSB_NSA_ILi0EEESX_EEEEENS5_IJNS4_10UnderscoreES10_S10_EEEEENS4_13SM90_TMA_LOADENS4_14ComposedLayoutINS4_7SwizzleILi3ELi4ELi3EEENS4_18smem_ptr_flag_bitsILi16EEENSU_INS5_IJNSA_ILi8EEESH_EEENS5_IJSH_SB_EEEEEEEvNS4_8identityES13_S1D_vS1E_EENS_8epilogue10collective6detail29Sm90TmaWarpSpecializedAdapterINS1H_15DefaultEpilogueISJ_SK_SK_NS1G_6thread17LinearCombinationISJ_Li1EffLNS1L_9ScaleType4KindE0ELNS_15FloatRoundStyleE2ESJ_EENS1_15EpilogueDefaultEEEEEvvEEEEvNT_6ParamsE)
        /*0014*/ 	.word	0x00000000


	//----- nvinfo : EIATTR_MIN_STACK_SIZE
	.align		4
.L_17:
        /*0018*/ 	.byte	0x04, 0x12
        /*001a*/ 	.short	(.L_19 - .L_18)
	.align		4
.L_18:
        /*001c*/ 	.word	index@(_ZN7cutlass13device_kernelINS_4gemm6kernel13GemmUniversalIN4cute5tupleIJiiiiEEENS1_10collective13CollectiveMmaINS1_34MainloopSm90TmaGmmaWarpSpecializedILi5ENS5_IJNS4_1CILi1EEESB_SB_EEENS1_35KernelTmaWarpSpecializedCooperativeEEENS5_IJNSA_ILi128EEENSA_ILi256EEENSA_ILi64EEEEEENS_6half_tENS5_IJlSB_lEEESJ_SK_NS4_8TiledMMAINS4_8MMA_AtomIJNS4_4SM904GMMA26MMA_64x256x16_F32F16F16_SSILNSO_5MajorE0ELSQ_0ELNSO_7ScaleInE1ELSR_1EEEEEENS4_6LayoutINS5_IJNSA_ILi2EEESB_SB_EEENS5_IJSB_NSA_ILi0EEESX_EEEEENS5_IJNS4_10UnderscoreES10_S10_EEEEENS4_13SM90_TMA_LOADENS4_14ComposedLayoutINS4_7SwizzleILi3ELi4ELi3EEENS4_18smem_ptr_flag_bitsILi16EEENSU_INS5_IJNSA_ILi8EEESH_EEENS5_IJSH_SB_EEEEEEEvNS4_8identityES13_S1D_vS1E_EENS_8epilogue10collective6detail29Sm90TmaWarpSpecializedAdapterINS1H_15DefaultEpilogueISJ_SK_SK_NS1G_6thread17LinearCombinationISJ_Li1EffLNS1L_9ScaleType4KindE0ELNS_15FloatRoundStyleE2ESJ_EENS1_15EpilogueDefaultEEEEEvvEEEEvNT_6ParamsE)
        /*0020*/ 	.word	0x00000000
.L_19:


//--------------------- .nv.compat                --------------------------
	.section	.nv.compat,"",@"SHT_CUDA_COMPAT_INFO"
	.align	4
        /*0000*/ 	.byte	0x02, 0x09, 0x01, 0x00, 0x02, 0x02, 0x04, 0x00, 0x02, 0x05, 0x05, 0x00, 0x03, 0x07, 0x01, 0x01
        /*0010*/ 	.byte	0x02, 0x03, 0x01, 0x00, 0x02, 0x06, 0x01, 0x00, 0x04, 0x0b, 0x08, 0x00, 0x00, 0x00, 0x00, 0x00
        /*0020*/ 	.byte	0x00, 0x00, 0x00, 0x00


//--------------------- .nv.info._ZN7cutlass13device_kernelINS_4gemm6kernel13GemmUniversalIN4cute5tupleIJiiiiEEENS1_10collective13CollectiveMmaINS1_34MainloopSm90TmaGmmaWarpSpecializedILi5ENS5_IJNS4_1CILi1EEESB_SB_EEENS1_35KernelTmaWarpSpecializedCooperativeEEENS5_IJNSA_ILi128EEENSA_ILi256EEENSA_ILi64EEEEEENS_6half_tENS5_IJlSB_lEEESJ_SK_NS4_8TiledMMAINS4_8MMA_AtomIJNS4_4SM904GMMA26MMA_64x256x16_F32F16F16_SSILNSO_5MajorE0ELSQ_0ELNSO_7ScaleInE1ELSR_1EEEEEENS4_6LayoutINS5_IJNSA_ILi2EEESB_SB_EEENS5_IJSB_NSA_ILi0EEESX_EEEEENS5_IJNS4_10UnderscoreES10_S10_EEEEENS4_13SM90_TMA_LOADENS4_14ComposedLayoutINS4_7SwizzleILi3ELi4ELi3EEENS4_18smem_ptr_flag_bitsILi16EEENSU_INS5_IJNSA_ILi8EEESH_EEENS5_IJSH_SB_EEEEEEEvNS4_8identityES13_S1D_vS1E_EENS_8epilogue10collective6detail29Sm90TmaWarpSpecializedAdapterINS1H_15DefaultEpilogueISJ_SK_SK_NS1G_6thread17LinearCombinationISJ_Li1EffLNS1L_9ScaleType4KindE0ELNS_15FloatRoundStyleE2ESJ_EENS1_15EpilogueDefaultEEEEEvvEEEEvNT_6ParamsE --------------------------
	.section	.nv.info._ZN7cutlass13device_kernelINS_4gemm6kernel13GemmUniversalIN4cute5tupleIJiiiiEEENS1_10collective13CollectiveMmaINS1_34MainloopSm90TmaGmmaWarpSpecializedILi5ENS5_IJNS4_1CILi1EEESB_SB_EEENS1_35KernelTmaWarpSpecializedCooperativeEEENS5_IJNSA_ILi128EEENSA_ILi256EEENSA_ILi64EEEEEENS_6half_tENS5_IJlSB_lEEESJ_SK_NS4_8TiledMMAINS4_8MMA_AtomIJNS4_4SM904GMMA26MMA_64x256x16_F32F16F16_SSILNSO_5MajorE0ELSQ_0ELNSO_7ScaleInE1ELSR_1EEEEEENS4_6LayoutINS5_IJNSA_ILi2EEESB_SB_EEENS5_IJSB_NSA_ILi0EEESX_EEEEENS5_IJNS4_10UnderscoreES10_S10_EEEEENS4_13SM90_TMA_LOADENS4_14ComposedLayoutINS4_7SwizzleILi3ELi4ELi3EEENS4_18smem_ptr_flag_bitsILi16EEENSU_INS5_IJNSA_ILi8EEESH_EEENS5_IJSH_SB_EEEEEEEvNS4_8identityES13_S1D_vS1E_EENS_8epilogue10collective6detail29Sm90TmaWarpSpecializedAdapterINS1H_15DefaultEpilogueISJ_SK_SK_NS1G_6thread17LinearCombinationISJ_Li1EffLNS1L_9ScaleType4KindE0ELNS_15FloatRoundStyleE2ESJ_EENS1_15EpilogueDefaultEEEEEvvEEEEvNT_6ParamsE,"",@"SHT_CUDA_INFO"
	.sectionflags	@""
	.align	4


	//----- nvinfo : EIATTR_CUDA_API_VERSION
	.align		4
        /*0000*/ 	.byte	0x04, 0x37
        /*0002*/ 	.short	(.L_21 - .L_20)
.L_20:
        /*0004*/ 	.word	0x00000082


	//----- nvinfo : EIATTR_KPARAM_INFO
	.align		4
.L_21:
        /*0008*/ 	.byte	0x04, 0x17
        /*000a*/ 	.short	(.L_23 - .L_22)
.L_22:
        /*000c*/ 	.word	0x00000000
        /*0010*/ 	.short	0x0000
        /*0012*/ 	.short	0x0070
        /*0014*/ 	.byte	0x00, 0xf0, 0x01, 0x10


	//----- nvinfo : EIATTR_SPARSE_MMA_MASK
	.align		4
.L_23:
        /*0018*/ 	.byte	0x03, 0x50
        /*001a*/ 	.short	0x0000


	//----- nvinfo : EIATTR_MAXREG_COUNT
	.align		4
        /*001c*/ 	.byte	0x03, 0x1b
        /*001e*/ 	.short	0x00a8


	//----- nvinfo : EIATTR_NUM_BARRIERS
	.align		4
        /*0020*/ 	.byte	0x02, 0x4c
        /*0022*/ 	.byte	0x01
	.zero		1


	//----- nvinfo : EIATTR_EXTERNS
	.align		4
        /*0024*/ 	.byte	0x04, 0x0f
        /*0026*/ 	.short	(.L_25 - .L_24)


	//   ....[0]....
	.align		4
.L_24:
        /*0028*/ 	.word	index@(__assertfail)


	//----- nvinfo : EIATTR_MERCURY_ISA_VERSION
	.align		4
.L_25:
        /*002c*/ 	.byte	0x03, 0x5f
        /*002e*/ 	.short	0x0101


	//----- nvinfo : EIATTR_INT_WARP_WIDE_INSTR_OFFSETS
	.align		4
        /*0030*/ 	.byte	0x04, 0x31
        /*0032*/ 	.short	(.L_27 - .L_26)


	//   ....[0]....
.L_26:
        /*0034*/ 	.word	0x000003d0


	//   ....[1]....
        /*0038*/ 	.word	0x00000400


	//   ....[2]....
        /*003c*/ 	.word	0x000004e0


	//----- nvinfo : EIATTR_COOP_GROUP_MASK_REGIDS
	.align		4
.L_27:
        /*0040*/ 	.byte	0x04, 0x29
        /*0042*/ 	.short	(.L_29 - .L_28)


	//   ....[0]....
.L_28:
        /*0044*/ 	.word	0xffffffff


	//   ....[1]....
        /*0048*/ 	.word	0xffffffff


	//   ....[2]....
        /*004c*/ 	.word	0xffffffff


	//   ....[3]....
        /*0050*/ 	.word	0xffffffff


	//   ....[4]....
        /*0054*/ 	.word	0xffffffff


	//----- nvinfo : EIATTR_COOP_GROUP_INSTR_OFFSETS
	.align		4
.L_29:
        /*0058*/ 	.byte	0x04, 0x28
        /*005a*/ 	.short	(.L_31 - .L_30)


	//   ....[0]....
.L_30:
        /*005c*/ 	.word	0x00000060


	//   ....[1]....
        /*0060*/ 	.word	0x00000070


	//   ....[2]....
        /*0064*/ 	.word	0x00000130


	//   ....[3]....
        /*0068*/ 	.word	0x000002e0


	//   ....[4]....
        /*006c*/ 	.word	0x00000f90


	//----- nvinfo : EIATTR_REG_RECONFIG
	.align		4
.L_31:
        /*0070*/ 	.byte	0x01, 0x54
	.zero		2


	//----- nvinfo : EIATTR_SYSCALL_OFFSETS
	.align		4
        /*0074*/ 	.byte	0x04, 0x46
        /*0076*/ 	.short	(.L_33 - .L_32)


	//   ....[0]....
.L_32:
        /*0078*/ 	.word	0x00001150


	//----- nvinfo : EIATTR_MBARRIER_INSTR_OFFSETS
	.align		4
.L_33:
        /*007c*/ 	.byte	0x04, 0x39
        /*007e*/ 	.short	(.L_35 - .L_34)


	//   ....[0]....
.L_34:
        /*0080*/ 	.word	0x00000230
        /*0084*/ 	.word	0x000000ff
        /*0088*/ 	.word	0x00000000
        /*008c*/ 	.short	0x0100
        /*008e*/ 	.byte	0x08
	.zero		1


	//   ....[1]....
        /*0090*/ 	.word	0x00000240
        /*0094*/ 	.word	0x000000ff
        /*0098*/ 	.word	0x00000028
        /*009c*/ 	.short	0x0100
        /*009e*/ 	.byte	0x08
	.zero		1


	//   ....[2]....
        /*00a0*/ 	.word	0x00000250
        /*00a4*/ 	.word	0x000000ff
        /*00a8*/ 	.word	0x00000008
        /*00ac*/ 	.short	0x0100
        /*00ae*/ 	.byte	0x08
	.zero		1


	//   ....[3]....
        /*00b0*/ 	.word	0x00000260
        /*00b4*/ 	.word	0x000000ff
        /*00b8*/ 	.word	0x00000030
        /*00bc*/ 	.short	0x0100
        /*00be*/ 	.byte	0x08
	.zero		1


	//   ....[4]....
        /*00c0*/ 	.word	0x00000270
        /*00c4*/ 	.word	0x000000ff
        /*00c8*/ 	.word	0x00000010
        /*00cc*/ 	.short	0x0100
        /*00ce*/ 	.byte	0x08
	.zero		1


	//   ....[5]....
        /*00d0*/ 	.word	0x00000280
        /*00d4*/ 	.word	0x000000ff
        /*00d8*/ 	.word	0x00000038
        /*00dc*/ 	.short	0x0100
        /*00de*/ 	.byte	0x08
	.zero		1


	//   ....[6]....
        /*00e0*/ 	.word	0x00000290
        /*00e4*/ 	.word	0x000000ff
        /*00e8*/ 	.word	0x00000018
        /*00ec*/ 	.short	0x0100
        /*00ee*/ 	.byte	0x08
	.zero		1


	//   ....[7]....
        /*00f0*/ 	.word	0x000002a0
        /*00f4*/ 	.word	0x000000ff
        /*00f8*/ 	.word	0x00000040
        /*00fc*/ 	.short	0x0100
        /*00fe*/ 	.byte	0x08
	.zero		1


	//   ....[8]....
        /*0100*/ 	.word	0x000002b0
        /*0104*/ 	.word	0x000000ff
        /*0108*/ 	.word	0x00000020
        /*010c*/ 	.short	0x0100
        /*010e*/ 	.byte	0x08
	.zero		1


	//   ....[9]....
        /*0110*/ 	.word	0x000002c0
        /*0114*/ 	.word	0x000000ff
        /*0118*/ 	.word	0x00000048
        /*011c*/ 	.short	0x0100
        /*011e*/ 	.byte	0x08
	.zero		1


	//   ....[10]....
        /*0120*/ 	.word	0x00000550
        /*0124*/ 	.word	0x000000ff
        /*0128*/ 	.word	0x00000060
        /*012c*/ 	.short	0x0100
        /*012e*/ 	.byte	0x06
	.zero		1


	//   ....[11]....
        /*0130*/ 	.word	0x000005b0
        /*0134*/ 	.word	0x000000ff
        /*0138*/ 	.word	0x00000068
        /*013c*/ 	.short	0x0100
        /*013e*/ 	.byte	0x06
	.zero		1


	//   ....[12]....
        /*0140*/ 	.word	0x000011d0
        /*0144*/ 	.word	0x00000003
        /*0148*/ 	.word	0x00000000
        /*014c*/ 	.short	0x010a
        /*014e*/ 	.byte	0x3f
	.zero		1


	//   ....[13]....
        /*0150*/ 	.word	0x00001210
        /*0154*/ 	.word	0x00000003
        /*0158*/ 	.word	0x00000000
        /*015c*/ 	.short	0x010a
        /*015e*/ 	.byte	0x3f
	.zero		1


	//   ....[14]....
        /*0160*/ 	.word	0x000015e0
        /*0164*/ 	.word	0x000000ff
        /*0168*/ 	.word	0x00000000
        /*016c*/ 	.short	0x010a
        /*016e*/ 	.byte	0x08
	.zero		1


	//   ....[15]....
        /*0170*/ 	.word	0x00001620
        /*0174*/ 	.word	0x000000ff
        /*0178*/ 	.word	0x00000000
        /*017c*/ 	.short	0x010a
        /*017e*/ 	.byte	0x08
	.zero		1


	//   ....[16]....
        /*0180*/ 	.word	0x000018b0
        /*0184*/ 	.word	0x000000ff
        /*0188*/ 	.word	0x00000000
        /*018c*/ 	.short	0x0101
        /*018e*/ 	.byte	0x08
	.zero		1


	//   ....[17]....
        /*0190*/ 	.word	0x00001ab0
        /*0194*/ 	.word	0x000000ff
        /*0198*/ 	.word	0x00000000
        /*019c*/ 	.short	0x0101
        /*019e*/ 	.byte	0x06
	.zero		1


	//   ....[18]....
        /*01a0*/ 	.word	0x0000a920
        /*01a4*/ 	.word	0x0000000e
        /*01a8*/ 	.word	0x00000028
        /*01ac*/ 	.short	0x010a
        /*01ae*/ 	.byte	0x3f
	.zero		1


	//   ....[19]....
        /*01b0*/ 	.word	0x0000aca0
        /*01b4*/ 	.word	0x00000006
        /*01b8*/ 	.word	0x00000068
        /*01bc*/ 	.short	0x0101
        /*01be*/ 	.byte	0x3f
	.zero		1


	//   ....[20]....
        /*01c0*/ 	.word	0x0000b3d0
        /*01c4*/ 	.word	0x00000007
        /*01c8*/ 	.word	0x00000000
        /*01cc*/ 	.short	0x010a
        /*01ce*/ 	.byte	0x3f
	.zero		1


	//   ....[21]....
        /*01d0*/ 	.word	0x0000b450
        /*01d4*/ 	.word	0x00000009
        /*01d8*/ 	.word	0x00000000
        /*01dc*/ 	.short	0x010a
        /*01de*/ 	.byte	0x3f
	.zero		1


	//   ....[22]....
        /*01e0*/ 	.word	0x0000b4e0
        /*01e4*/ 	.word	0x00000006
        /*01e8*/ 	.word	0x00000000
        /*01ec*/ 	.short	0x010a
        /*01ee*/ 	.byte	0x3f
	.zero		1


	//   ....[23]....
        /*01f0*/ 	.word	0x0000b570
        /*01f4*/ 	.word	0x00000009
        /*01f8*/ 	.word	0x00000000
        /*01fc*/ 	.short	0x010a
        /*01fe*/ 	.byte	0x3f
	.zero		1


	//   ....[24]....
        /*0200*/ 	.word	0x0000b600
        /*0204*/ 	.word	0x00000003
        /*0208*/ 	.word	0x00000000
        /*020c*/ 	.short	0x010a
        /*020e*/ 	.byte	0x3f
	.zero		1


	//   ....[25]....
        /*0210*/ 	.word	0x0000b660
        /*0214*/ 	.word	0x00000003
        /*0218*/ 	.word	0x00000000
        /*021c*/ 	.short	0x010a
        /*021e*/ 	.byte	0x3f
	.zero		1


	//   ....[26]....
        /*0220*/ 	.word	0x0000b6c0
        /*0224*/ 	.word	0x00000004
        /*0228*/ 	.word	0x00000000
        /*022c*/ 	.short	0x010a
        /*022e*/ 	.byte	0x3f
	.zero		1


	//   ....[27]....
        /*0230*/ 	.word	0x0000b790
        /*0234*/ 	.word	0x0000000e
        /*0238*/ 	.word	0x00000028
        /*023c*/ 	.short	0x010a
        /*023e*/ 	.byte	0x3f
	.zero		1


	//   ....[28]....
        /*0240*/ 	.word	0x0000b860
        /*0244*/ 	.word	0x00000007
        /*0248*/ 	.word	0x00000000
        /*024c*/ 	.short	0x010a
        /*024e*/ 	.byte	0x3f
	.zero		1


	//   ....[29]....
        /*0250*/ 	.word	0x0000b8b0
        /*0254*/ 	.word	0x00000009
        /*0258*/ 	.word	0x00000000
        /*025c*/ 	.short	0x010a
        /*025e*/ 	.byte	0x3f
	.zero		1


	//   ....[30]....
        /*0260*/ 	.word	0x0000b900
        /*0264*/ 	.word	0x00000006
        /*0268*/ 	.word	0x00000000
        /*026c*/ 	.short	0x010a
        /*026e*/ 	.byte	0x3f
	.zero		1


	//   ....[31]....
        /*0270*/ 	.word	0x0000b950
        /*0274*/ 	.word	0x00000009
        /*0278*/ 	.word	0x00000000
        /*027c*/ 	.short	0x010a
        /*027e*/ 	.byte	0x3f
	.zero		1


	//----- nvinfo : EIATTR_NUM_MBARRIERS
	.align		4
.L_35:
        /*0280*/ 	.byte	0x03, 0x38
        /*0282*/ 	.short	0x000c


	//----- nvinfo : EIATTR_EXIT_INSTR_OFFSETS
	.align		4
        /*0284*/ 	.byte	0x04, 0x1c
        /*0286*/ 	.short	(.L_37 - .L_36)


	//   ....[0]....
.L_36:
        /*0288*/ 	.word	0x00000600


	//   ....[1]....
        /*028c*/ 	.word	0x00000ec0


	//   ....[2]....
        /*0290*/ 	.word	0x00009f90


	//   ....[3]....
        /*0294*/ 	.word	0x0000a5c0


	//   ....[4]....
        /*0298*/ 	.word	0x0000b650


	//----- nvinfo : EIATTR_MAX_THREADS
	.align		4
.L_37:
        /*029c*/ 	.byte	0x04, 0x05
        /*029e*/ 	.short	(.L_39 - .L_38)
.L_38:
        /*02a0*/ 	.word	0x00000180
        /*02a4*/ 	.word	0x00000001
        /*02a8*/ 	.word	0x00000001


	//----- nvinfo : EIATTR_CRS_STACK_SIZE
	.align		4
.L_39:
        /*02ac*/ 	.byte	0x04, 0x1e
        /*02ae*/ 	.short	(.L_41 - .L_40)
.L_40:
        /*02b0*/ 	.word	0x00000000


	//----- nvinfo : EIATTR_CBANK_PARAM_SIZE
	.align		4
.L_41:
        /*02b4*/ 	.byte	0x03, 0x19
        /*02b6*/ 	.short	0x0470


	//----- nvinfo : EIATTR_PARAM_CBANK
	.align		4
        /*02b8*/ 	.byte	0x04, 0x0a
        /*02ba*/ 	.short	(.L_43 - .L_42)
	.align		4
.L_42:
        /*02bc*/ 	.word	index@(.nv.constant0._ZN7cutlass13device_kernelINS_4gemm6kernel13GemmUniversalIN4cute5tupleIJiiiiEEENS1_10collective13CollectiveMmaINS1_34MainloopSm90TmaGmmaWarpSpecializedILi5ENS5_IJNS4_1CILi1EEESB_SB_EEENS1_35KernelTmaWarpSpecializedCooperativeEEENS5_IJNSA_ILi128EEENSA_ILi256EEENSA_ILi64EEEEEENS_6half_tENS5_IJlSB_lEEESJ_SK_NS4_8TiledMMAINS4_8MMA_AtomIJNS4_4SM904GMMA26MMA_64x256x16_F32F16F16_SSILNSO_5MajorE0ELSQ_0ELNSO_7ScaleInE1ELSR_1EEEEEENS4_6LayoutINS5_IJNSA_ILi2EEESB_SB_EEENS5_IJSB_NSA_ILi0EEESX_EEEEENS5_IJNS4_10UnderscoreES10_S10_EEEEENS4_13SM90_TMA_LOADENS4_14ComposedLayoutINS4_7SwizzleILi3ELi4ELi3EEENS4_18smem_ptr_flag_bitsILi16EEENSU_INS5_IJNSA_ILi8EEESH_EEENS5_IJSH_SB_EEEEEEEvNS4_8identityES13_S1D_vS1E_EENS_8epilogue10collective6detail29Sm90TmaWarpSpecializedAdapterINS1H_15DefaultEpilogueISJ_SK_SK_NS1G_6thread17LinearCombinationISJ_Li1EffLNS1L_9ScaleType4KindE0ELNS_15FloatRoundStyleE2ESJ_EENS1_15EpilogueDefaultEEEEEvvEEEEvNT_6ParamsE)
        /*02c0*/ 	.short	0x0210
        /*02c2*/ 	.short	0x0470


	//----- nvinfo : EIATTR_SW_WAR
	.align		4
.L_43:
        /*02c4*/ 	.byte	0x04, 0x36
        /*02c6*/ 	.short	(.L_45 - .L_44)
.L_44:
        /*02c8*/ 	.word	0x00000008
.L_45:


//--------------------- .nv.callgraph             --------------------------
	.section	.nv.callgraph,"",@"SHT_CUDA_CALLGRAPH"
	.align	4
	.sectionentsize	8
	.align		4
        /*0000*/ 	.word	0x00000000
	.align		4
        /*0004*/ 	.word	0xffffffff
	.align		4
        /*0008*/ 	.word	index@(_ZN7cutlass13device_kernelINS_4gemm6kernel13GemmUniversalIN4cute5tupleIJiiiiEEENS1_10collective13CollectiveMmaINS1_34MainloopSm90TmaGmmaWarpSpecializedILi5ENS5_IJNS4_1CILi1EEESB_SB_EEENS1_35KernelTmaWarpSpecializedCooperativeEEENS5_IJNSA_ILi128EEENSA_ILi256EEENSA_ILi64EEEEEENS_6half_tENS5_IJlSB_lEEESJ_SK_NS4_8TiledMMAINS4_8MMA_AtomIJNS4_4SM904GMMA26MMA_64x256x16_F32F16F16_SSILNSO_5MajorE0ELSQ_0ELNSO_7ScaleInE1ELSR_1EEEEEENS4_6LayoutINS5_IJNSA_ILi2EEESB_SB_EEENS5_IJSB_NSA_ILi0EEESX_EEEEENS5_IJNS4_10UnderscoreES10_S10_EEEEENS4_13SM90_TMA_LOADENS4_14ComposedLayoutINS4_7SwizzleILi3ELi4ELi3EEENS4_18smem_ptr_flag_bitsILi16EEENSU_INS5_IJNSA_ILi8EEESH_EEENS5_IJSH_SB_EEEEEEEvNS4_8identityES13_S1D_vS1E_EENS_8epilogue10collective6detail29Sm90TmaWarpSpecializedAdapterINS1H_15DefaultEpilogueISJ_SK_SK_NS1G_6thread17LinearCombinationISJ_Li1EffLNS1L_9ScaleType4KindE0ELNS_15FloatRoundStyleE2ESJ_EENS1_15EpilogueDefaultEEEEEvvEEEEvNT_6ParamsE)
	.align		4
        /*000c*/ 	.word	index@(__assertfail)
	.align		4
        /*0010*/ 	.word	0x00000000
	.align		4
        /*0014*/ 	.word	0xfffffffe
	.align		4
        /*0018*/ 	.word	0x00000000
	.align		4
        /*001c*/ 	.word	0xfffffffd
	.align		4
        /*0020*/ 	.word	0x00000000
	.align		4
        /*0024*/ 	.word	0xfffffffc


//--------------------- .nv.constant4             --------------------------
	.section	.nv.constant4,"a",@progbits
	.align	8
	.align		8
.nv.constant4:
        /*0000*/ 	.dword	__assertfail
	.align		8
        /*0008*/ 	.dword	__unnamed_1
	.align		8
        /*0010*/ 	.dword	_ZN40_INTERNAL_2c4bc65f_4_k_cu_d67e555d_218164cuda3std3__45__cpo5beginE
	.align		8
        /*0018*/ 	.dword	_ZN40_INTERNAL_2c4bc65f_4_k_cu_d67e555d_218164cuda3std3__45__cpo3endE
	.align		8
        /*0020*/ 	.dword	_ZN40_INTERNAL_2c4bc65f_4_k_cu_d67e555d_218164cuda3std3__45__cpo6cbeginE
	.align		8
        /*0028*/ 	.dword	_ZN40_INTERNAL_2c4bc65f_4_k_cu_d67e555d_218164cuda3std3__45__cpo4cendE
	.align		8
        /*0030*/ 	.dword	_ZN40_INTERNAL_2c4bc65f_4_k_cu_d67e555d_218164cuda3std3__442_GLOBAL__N__2c4bc65f_4_k_cu_d67e555d_218166ignoreE
	.align		8
        /*0038*/ 	.dword	_ZN40_INTERNAL_2c4bc65f_4_k_cu_d67e555d_218164cuda3std3__419piecewise_constructE
	.align		8
        /*0040*/ 	.dword	_ZN40_INTERNAL_2c4bc65f_4_k_cu_d67e555d_218164cuda3std3__48in_placeE
	.align		8
        /*0048*/ 	.dword	_ZN40_INTERNAL_2c4bc65f_4_k_cu_d67e555d_218164cuda3std6ranges3__45__cpo4swapE
	.align		8
        /*0050*/ 	.dword	_ZN40_INTERNAL_2c4bc65f_4_k_cu_d67e555d_218164cuda3std6ranges3__45__cpo9iter_moveE
	.align		8
        /*0058*/ 	.dword	_ZN40_INTERNAL_2c4bc65f_4_k_cu_d67e555d_218164cute7productE
	.align		8
        /*0060*/ 	.dword	_ZN40_INTERNAL_2c4bc65f_4_k_cu_d67e555d_218164cute1_E
	.align		8
        /*0068*/ 	.dword	$str$22
	.align		8
        /*0070*/ 	.dword	$str$23


//--------------------- .text._ZN7cutlass13device_kernelINS_4gemm6kernel13GemmUniversalIN4cute5tupleIJiiiiEEENS1_10collective13CollectiveMmaINS1_34MainloopSm90TmaGmmaWarpSpecializedILi5ENS5_IJNS4_1CILi1EEESB_SB_EEENS1_35KernelTmaWarpSpecializedCooperativeEEENS5_IJNSA_ILi128EEENSA_ILi256EEENSA_ILi64EEEEEENS_6half_tENS5_IJlSB_lEEESJ_SK_NS4_8TiledMMAINS4_8MMA_AtomIJNS4_4SM904GMMA26MMA_64x256x16_F32F16F16_SSILNSO_5MajorE0ELSQ_0ELNSO_7ScaleInE1ELSR_1EEEEEENS4_6LayoutINS5_IJNSA_ILi2EEESB_SB_EEENS5_IJSB_NSA_ILi0EEESX_EEEEENS5_IJNS4_10UnderscoreES10_S10_EEEEENS4_13SM90_TMA_LOADENS4_14ComposedLayoutINS4_7SwizzleILi3ELi4ELi3EEENS4_18smem_ptr_flag_bitsILi16EEENSU_INS5_IJNSA_ILi8EEESH_EEENS5_IJSH_SB_EEEEEEEvNS4_8identityES13_S1D_vS1E_EENS_8epilogue10collective6detail29Sm90TmaWarpSpecializedAdapterINS1H_15DefaultEpilogueISJ_SK_SK_NS1G_6thread17LinearCombinationISJ_Li1EffLNS1L_9ScaleType4KindE0ELNS_15FloatRoundStyleE2ESJ_EENS1_15EpilogueDefaultEEEEEvvEEEEvNT_6ParamsE --------------------------
	.section	.text._ZN7cutlass13device_kernelINS_4gemm6kernel13GemmUniversalIN4cute5tupleIJiiiiEEENS1_10collective13CollectiveMmaINS1_34MainloopSm90TmaGmmaWarpSpecializedILi5ENS5_IJNS4_1CILi1EEESB_SB_EEENS1_35KernelTmaWarpSpecializedCooperativeEEENS5_IJNSA_ILi128EEENSA_ILi256EEENSA_ILi64EEEEEENS_6half_tENS5_IJlSB_lEEESJ_SK_NS4_8TiledMMAINS4_8MMA_AtomIJNS4_4SM904GMMA26MMA_64x256x16_F32F16F16_SSILNSO_5MajorE0ELSQ_0ELNSO_7ScaleInE1ELSR_1EEEEEENS4_6LayoutINS5_IJNSA_ILi2EEESB_SB_EEENS5_IJSB_NSA_ILi0EEESX_EEEEENS5_IJNS4_10UnderscoreES10_S10_EEEEENS4_13SM90_TMA_LOADENS4_14ComposedLayoutINS4_7SwizzleILi3ELi4ELi3EEENS4_18smem_ptr_flag_bitsILi16EEENSU_INS5_IJNSA_ILi8EEESH_EEENS5_IJSH_SB_EEEEEEEvNS4_8identityES13_S1D_vS1E_EENS_8epilogue10collective6detail29Sm90TmaWarpSpecializedAdapterINS1H_15DefaultEpilogueISJ_SK_SK_NS1G_6thread17LinearCombinationISJ_Li1EffLNS1L_9ScaleType4KindE0ELNS_15FloatRoundStyleE2ESJ_EENS1_15EpilogueDefaultEEEEEvvEEEEvNT_6ParamsE,"ax",@progbits
	.align	128
.text._ZN7cutlass13device_kernelINS_4gemm6kernel13GemmUniversalIN4cute5tupleIJiiiiEEENS1_10collective13CollectiveMmaINS1_34MainloopSm90TmaGmmaWarpSpecializedILi5ENS5_IJNS4_1CILi1EEESB_SB_EEENS1_35KernelTmaWarpSpecializedCooperativeEEENS5_IJNSA_ILi128EEENSA_ILi256EEENSA_ILi64EEEEEENS_6half_tENS5_IJlSB_lEEESJ_SK_NS4_8TiledMMAINS4_8MMA_AtomIJNS4_4SM904GMMA26MMA_64x256x16_F32F16F16_SSILNSO_5MajorE0ELSQ_0ELNSO_7ScaleInE1ELSR_1EEEEEENS4_6LayoutINS5_IJNSA_ILi2EEESB_SB_EEENS5_IJSB_NSA_ILi0EEESX_EEEEENS5_IJNS4_10UnderscoreES10_S10_EEEEENS4_13SM90_TMA_LOADENS4_14ComposedLayoutINS4_7SwizzleILi3ELi4ELi3EEENS4_18smem_ptr_flag_bitsILi16EEENSU_INS5_IJNSA_ILi8EEESH_EEENS5_IJSH_SB_EEEEEEEvNS4_8identityES13_S1D_vS1E_EENS_8epilogue10collective6detail29Sm90TmaWarpSpecializedAdapterINS1H_15DefaultEpilogueISJ_SK_SK_NS1G_6thread17LinearCombinationISJ_Li1EffLNS1L_9ScaleType4KindE0ELNS_15FloatRoundStyleE2ESJ_EENS1_15EpilogueDefaultEEEEEvvEEEEvNT_6ParamsE:
        .type           _ZN7cutlass13device_kernelINS_4gemm6kernel13GemmUniversalIN4cute5tupleIJiiiiEEENS1_10collective13CollectiveMmaINS1_34MainloopSm90TmaGmmaWarpSpecializedILi5ENS5_IJNS4_1CILi1EEESB_SB_EEENS1_35KernelTmaWarpSpecializedCooperativeEEENS5_IJNSA_ILi128EEENSA_ILi256EEENSA_ILi64EEEEEENS_6half_tENS5_IJlSB_lEEESJ_SK_NS4_8TiledMMAINS4_8MMA_AtomIJNS4_4SM904GMMA26MMA_64x256x16_F32F16F16_SSILNSO_5MajorE0ELSQ_0ELNSO_7ScaleInE1ELSR_1EEEEEENS4_6LayoutINS5_IJNSA_ILi2EEESB_SB_EEENS5_IJSB_NSA_ILi0EEESX_EEEEENS5_IJNS4_10UnderscoreES10_S10_EEEEENS4_13SM90_TMA_LOADENS4_14ComposedLayoutINS4_7SwizzleILi3ELi4ELi3EEENS4_18smem_ptr_flag_bitsILi16EEENSU_INS5_IJNSA_ILi8EEESH_EEENS5_IJSH_SB_EEEEEEEvNS4_8identityES13_S1D_vS1E_EENS_8epilogue10collective6detail29Sm90TmaWarpSpecializedAdapterINS1H_15DefaultEpilogueISJ_SK_SK_NS1G_6thread17LinearCombinationISJ_Li1EffLNS1L_9ScaleType4KindE0ELNS_15FloatRoundStyleE2ESJ_EENS1_15EpilogueDefaultEEEEEvvEEEEvNT_6ParamsE,@function
        .size           _ZN7cutlass13device_kernelINS_4gemm6kernel13GemmUniversalIN4cute5tupleIJiiiiEEENS1_10collective13CollectiveMmaINS1_34MainloopSm90TmaGmmaWarpSpecializedILi5ENS5_IJNS4_1CILi1EEESB_SB_EEENS1_35KernelTmaWarpSpecializedCooperativeEEENS5_IJNSA_ILi128EEENSA_ILi256EEENSA_ILi64EEEEEENS_6half_tENS5_IJlSB_lEEESJ_SK_NS4_8TiledMMAINS4_8MMA_AtomIJNS4_4SM904GMMA26MMA_64x256x16_F32F16F16_SSILNSO_5MajorE0ELSQ_0ELNSO_7ScaleInE1ELSR_1EEEEEENS4_6LayoutINS5_IJNSA_ILi2EEESB_SB_EEENS5_IJSB_NSA_ILi0EEESX_EEEEENS5_IJNS4_10UnderscoreES10_S10_EEEEENS4_13SM90_TMA_LOADENS4_14ComposedLayoutINS4_7SwizzleILi3ELi4ELi3EEENS4_18smem_ptr_flag_bitsILi16EEENSU_INS5_IJNSA_ILi8EEESH_EEENS5_IJSH_SB_EEEEEEEvNS4_8identityES13_S1D_vS1E_EENS_8epilogue10collective6detail29Sm90TmaWarpSpecializedAdapterINS1H_15DefaultEpilogueISJ_SK_SK_NS1G_6thread17LinearCombinationISJ_Li1EffLNS1L_9ScaleType4KindE0ELNS_15FloatRoundStyleE2ESJ_EENS1_15EpilogueDefaultEEEEEvvEEEEvNT_6ParamsE,(.L_x_324 - _ZN7cutlass13device_kernelINS_4gemm6kernel13GemmUniversalIN4cute5tupleIJiiiiEEENS1_10collective13CollectiveMmaINS1_34MainloopSm90TmaGmmaWarpSpecializedILi5ENS5_IJNS4_1CILi1EEESB_SB_EEENS1_35KernelTmaWarpSpecializedCooperativeEEENS5_IJNSA_ILi128EEENSA_ILi256EEENSA_ILi64EEEEEENS_6half_tENS5_IJlSB_lEEESJ_SK_NS4_8TiledMMAINS4_8MMA_AtomIJNS4_4SM904GMMA26MMA_64x256x16_F32F16F16_SSILNSO_5MajorE0ELSQ_0ELNSO_7ScaleInE1ELSR_1EEEEEENS4_6LayoutINS5_IJNSA_ILi2EEESB_SB_EEENS5_IJSB_NSA_ILi0EEESX_EEEEENS5_IJNS4_10UnderscoreES10_S10_EEEEENS4_13SM90_TMA_LOADENS4_14ComposedLayoutINS4_7SwizzleILi3ELi4ELi3EEENS4_18smem_ptr_flag_bitsILi16EEENSU_INS5_IJNSA_ILi8EEESH_EEENS5_IJSH_SB_EEEEEEEvNS4_8identityES13_S1D_vS1E_EENS_8epilogue10collective6detail29Sm90TmaWarpSpecializedAdapterINS1H_15DefaultEpilogueISJ_SK_SK_NS1G_6thread17LinearCombinationISJ_Li1EffLNS1L_9ScaleType4KindE0ELNS_15FloatRoundStyleE2ESJ_EENS1_15EpilogueDefaultEEEEEvvEEEEvNT_6ParamsE)
        .other          _ZN7cutlass13device_kernelINS_4gemm6kernel13GemmUniversalIN4cute5tupleIJiiiiEEENS1_10collective13CollectiveMmaINS1_34MainloopSm90TmaGmmaWarpSpecializedILi5ENS5_IJNS4_1CILi1EEESB_SB_EEENS1_35KernelTmaWarpSpecializedCooperativeEEENS5_IJNSA_ILi128EEENSA_ILi256EEENSA_ILi64EEEEEENS_6half_tENS5_IJlSB_lEEESJ_SK_NS4_8TiledMMAINS4_8MMA_AtomIJNS4_4SM904GMMA26MMA_64x256x16_F32F16F16_SSILNSO_5MajorE0ELSQ_0ELNSO_7ScaleInE1ELSR_1EEEEEENS4_6LayoutINS5_IJNSA_ILi2EEESB_SB_EEENS5_IJSB_NSA_ILi0EEESX_EEEEENS5_IJNS4_10UnderscoreES10_S10_EEEEENS4_13SM90_TMA_LOADENS4_14ComposedLayoutINS4_7SwizzleILi3ELi4ELi3EEENS4_18smem_ptr_flag_bitsILi16EEENSU_INS5_IJNSA_ILi8EEESH_EEENS5_IJSH_SB_EEEEEEEvNS4_8identityES13_S1D_vS1E_EENS_8epilogue10collective6detail29Sm90TmaWarpSpecializedAdapterINS1H_15DefaultEpilogueISJ_SK_SK_NS1G_6thread17LinearCombinationISJ_Li1EffLNS1L_9ScaleType4KindE0ELNS_15FloatRoundStyleE2ESJ_EENS1_15EpilogueDefaultEEEEEvvEEEEvNT_6ParamsE,@"STO_CUDA_ENTRY STV_DEFAULT"
_ZN7cutlass13device_kernelINS_4gemm6kernel13GemmUniversalIN4cute5tupleIJiiiiEEENS1_10collective13CollectiveMmaINS1_34MainloopSm90TmaGmmaWarpSpecializedILi5ENS5_IJNS4_1CILi1EEESB_SB_EEENS1_35KernelTmaWarpSpecializedCooperativeEEENS5_IJNSA_ILi128EEENSA_ILi256EEENSA_ILi64EEEEEENS_6half_tENS5_IJlSB_lEEESJ_SK_NS4_8TiledMMAINS4_8MMA_AtomIJNS4_4SM904GMMA26MMA_64x256x16_F32F16F16_SSILNSO_5MajorE0ELSQ_0ELNSO_7ScaleInE1ELSR_1EEEEEENS4_6LayoutINS5_IJNSA_ILi2EEESB_SB_EEENS5_IJSB_NSA_ILi0EEESX_EEEEENS5_IJNS4_10UnderscoreES10_S10_EEEEENS4_13SM90_TMA_LOADENS4_14ComposedLayoutINS4_7SwizzleILi3ELi4ELi3EEENS4_18smem_ptr_flag_bitsILi16EEENSU_INS5_IJNSA_ILi8EEESH_EEENS5_IJSH_SB_EEEEEEEvNS4_8identityES13_S1D_vS1E_EENS_8epilogue10collective6detail29Sm90TmaWarpSpecializedAdapterINS1H_15DefaultEpilogueISJ_SK_SK_NS1G_6thread17LinearCombinationISJ_Li1EffLNS1L_9ScaleType4KindE0ELNS_15FloatRoundStyleE2ESJ_EENS1_15EpilogueDefaultEEEEEvvEEEEvNT_6ParamsE:
[----:B------:R-:W0:Y:S01]  /*0000*/  LDC R1, c[0x0][0x28] ;  /* 0x00000a00ff017b82 */ /* 0x000e220000000800 */
[----:B------:R-:W1:Y:S01]  /*0010*/  S2R R18, SR_TID.X ;  /* 0x0000000000127919 */ /* 0x000e620000002100 */
[----:B------:R-:W-:Y:S01]  /*0020*/  ELECT P0, URZ, PT ;  /* 0x00000000003f782f */ /* 0x000fe20003800000 */
[----:B------:R-:W-:Y:S01]  /*0030*/  BSSY B0, `(.L_x_0) ;  /* 0x000000f000007945 */ /* 0x000fe20003800000 */
[--C-:B-1----:R-:W-:Y:S02]  /*0040*/  SHF.R.U32.HI R0, RZ, 0x5, R18.reuse ;  /* 0x00000005ff007819 */ /* 0x102fe40000011612 */
[----:B------:R-:W-:-:S03]  /*0050*/  SHF.R.U32.HI R22, RZ, 0x7, R18 ;  /* 0x00000007ff167819 */ /* 0x000fc60000011612 */
[----:B------:R-:W1:Y:S04]  /*0060*/  SHFL.IDX PT, R5, R0, RZ, 0x1f ;  /* 0x00001fff00057589 */ /* 0x000e6800000e0000 */
[----:B------:R2:W3:Y:S01]  /*0070*/  SHFL.IDX PT, R8, R22, RZ, 0x1f ;  /* 0x00001fff16087589 */ /* 0x0004e200000e0000 */
[----:B-1----:R-:W-:-:S13]  /*0080*/  ISETP.NE.OR P0, PT, R5, RZ, !P0 ;  /* 0x000000ff0500720c */ /* 0x002fda0004705670 */
[----:B0-23--:R-:W-:Y:S05]  /*0090*/  @P0 BRA `(.L_x_1) ;  /* 0x0000000000200947 */ /* 0x00dfea0003800000 */
[----:B------:R-:W-:Y:S02]  /*00a0*/  ULDC.64 UR4, c[0x0][0x198] ;  /* 0x0000660000047ab9 */ /* 0x000fe40000000a00 */
[----:B------:R-:W-:Y:S02]  /*00b0*/  UIADD3 UR6, UP0, UR4, 0xf0, URZ ;  /* 0x000000f004067890 */ /* 0x000fe4000ff1e03f */
[----:B------:R-:W-:Y:S02]  /*00c0*/  UIADD3 UR4, UP1, UR4, 0x1f0, URZ ;  /* 0x000001f004047890 */ /* 0x000fe4000ff3e03f */
[----:B------:R-:W-:Y:S02]  /*00d0*/  UIADD3.X UR7, URZ, UR5, URZ, UP0, !UPT ;  /* 0x000000053f077290 */ /* 0x000fe400087fe43f */
[----:B------:R-:W-:-:S07]  /*00e0*/  UIADD3.X UR5, URZ, UR5, URZ, UP1, !UPT ;  /* 0x000000053f057290 */ /* 0x000fce0008ffe43f */
[----:B------:R0:W-:Y:S02]  /*00f0*/  UTMACCTL.PF [UR6] ;  /* 0x00000000060079b9 */ /* 0x0001e40008040000 */
[----:B------:R0:W-:Y:S02]  /*0100*/  UTMACCTL.PF [UR4] ;  /* 0x00000000040079b9 */ /* 0x0001e40008040000 */
[----:B0-----:R-:W-:Y:S01]  /*0110*/  NOP ;  /* 0x0000000000007918 */ /* 0x001fe20000000000 */
.L_x_1:
[----:B------:R-:W-:Y:S05]  /*0120*/  BSYNC B0 ;  /* 0x0000000000007941 */ /* 0x000fea0003800000 */
.L_x_0:
[----:B------:R-:W0:Y:S02]  /*0130*/  SHFL.IDX PT, R2, R0, RZ, 0x1f ;  /* 0x00001fff00027589 */ /* 0x000e2400000e0000 */
[----:B0-----:R-:W-:-:S13]  /*0140*/  ISETP.NE.AND P0, PT, R2, RZ, PT ;  /* 0x000000ff0200720c */ /* 0x001fda0003f05270 */
[----:B------:R-:W-:Y:S05]  /*0150*/  @P0 BRA `(.L_x_2) ;  /* 0x0000000000600947 */ /* 0x000fea0003800000 */
[----:B------:R-:W0:Y:S01]  /*0160*/  S2UR UR8, SR_CgaCtaId ;  /* 0x00000000000879c3 */ /* 0x000e220000008800 */
[----:B------:R-:W-:Y:S01]  /*0170*/  UMOV UR4, 0x400 ;  /* 0x0000040000047882 */ /* 0x000fe20000000000 */
[----:B------:R-:W-:Y:S01]  /*0180*/  UMOV UR5, 0x1 ;  /* 0x0000000100057882 */ /* 0x000fe20000000000 */
[----:B------:R-:W-:Y:S01]  /*0190*/  UMOV UR6, 0x100 ;  /* 0x0000010000067882 */ /* 0x000fe20000000000 */
[----:B------:R-:W-:Y:S01]  /*01a0*/  ELECT P0, URZ, PT ;  /* 0x00000000003f782f */ /* 0x000fe20003800000 */
[----:B------:R-:W-:-:S04]  /*01b0*/  UIADD3 UR6, -UR6, 0x100000, URZ ;  /* 0x0010000006067890 */ /* 0x000fc8000fffe13f */
[----:B------:R-:W-:Y:S02]  /*01c0*/  USHF.L.U32 UR7, UR6, 0xb, URZ ;  /* 0x0000000b06077899 */ /* 0x000fe4000800063f */
[----:B------:R-:W-:Y:S02]  /*01d0*/  USHF.L.U32 UR6, UR6, 0x1, URZ ;  /* 0x0000000106067899 */ /* 0x000fe4000800063f */
[----:B0-----:R-:W-:Y:S02]  /*01e0*/  ULEA UR8, UR8, UR4, 0x18 ;  /* 0x0000000408087291 */ /* 0x001fe4000f8ec03f */
[----:B------:R-:W-:-:S04]  /*01f0*/  UIADD3 UR4, -UR5, 0x100000, URZ ;  /* 0x0010000005047890 */ /* 0x000fc8000fffe13f */
[----:B------:R-:W-:Y:S02]  /*0200*/  USHF.L.U32 UR5, UR4, 0xb, URZ ;  /* 0x0000000b04057899 */ /* 0x000fe4000800063f */
[----:B------:R-:W-:Y:S01]  /*0210*/  USHF.L.U32 UR4, UR4, 0x1, URZ ;  /* 0x0000000104047899 */ /* 0x000fe2000800063f */
[----:B------:R-:W0:Y:S11]  /*0220*/  FENCE.VIEW.ASYNC.S ;  /* 0x00000000000073c6 */ /* 0x000e360000000000 */
[----:B0-----:R0:W1:Y:S01]  /*0230*/  SYNCS.EXCH.64 URZ, [UR8], UR4 ;  /* 0x00000004083f75b2 */ /* 0x0010620008000100 */
[----:B------:R0:W2:Y:S01]  /*0240*/  SYNCS.EXCH.64 URZ, [UR8+0x28], UR6 ;  /* 0x00002806083f75b2 */ /* 0x0000a20008000100 */
[----:B------:R0:W3:Y:S01]  /*0250*/  SYNCS.EXCH.64 URZ, [UR8+0x8], UR4 ;  /* 0x00000804083f75b2 */ /* 0x0000e20008000100 */
[----:B------:R0:W4:Y:S01]  /*0260*/  SYNCS.EXCH.64 URZ, [UR8+0x30], UR6 ;  /* 0x00003006083f75b2 */ /* 0x0001220008000100 */
[----:B------:R0:W0:Y:S01]  /*0270*/  SYNCS.EXCH.64 URZ, [UR8+0x10], UR4 ;  /* 0x00001004083f75b2 */ /* 0x0000220008000100 */
[----:B------:R0:W0:Y:S01]  /*0280*/  SYNCS.EXCH.64 URZ, [UR8+0x38], UR6 ;  /* 0x00003806083f75b2 */ /* 0x0000220008000100 */
[----:B------:R0:W0:Y:S01]  /*0290*/  SYNCS.EXCH.64 URZ, [UR8+0x18], UR4 ;  /* 0x00001804083f75b2 */ /* 0x0000220008000100 */
[----:B------:R0:W0:Y:S01]  /*02a0*/  SYNCS.EXCH.64 URZ, [UR8+0x40], UR6 ;  /* 0x00004006083f75b2 */ /* 0x0000220008000100 */
[----:B------:R0:W0:Y:S01]  /*02b0*/  SYNCS.EXCH.64 URZ, [UR8+0x20], UR4 ;  /* 0x00002004083f75b2 */ /* 0x0000220008000100 */
[----:B------:R0:W0:Y:S01]  /*02c0*/  SYNCS.EXCH.64 URZ, [UR8+0x48], UR6 ;  /* 0x00004806083f75b2 */ /* 0x0000220008000100 */
[----:B------:R-:W-:Y:S01]  /*02d0*/  NOP ;  /* 0x0000000000007918 */ /* 0x000fe20000000000 */
.L_x_2:
[----:B------:R-:W5:Y:S01]  /*02e0*/  SHFL.IDX PT, R0, R0, RZ, 0x1f ;  /* 0x00001fff00007589 */ /* 0x000f6200000e0000 */
[----:B------:R-:W-:Y:S01]  /*02f0*/  ELECT P0, URZ, PT ;  /* 0x00000000003f782f */ /* 0x000fe20003800000 */
[----:B------:R-:W1:Y:S01]  /*0300*/  LDC R2, c[0x0][0x65c] ;  /* 0x00019700ff027b82 */ /* 0x000e620000000800 */
[----:B------:R-:W-:Y:S01]  /*0310*/  SHF.R.S32.HI R6, RZ, 0x1f, R5 ;  /* 0x0000001fff067819 */ /* 0x000fe20000011405 */
[----:B------:R-:W2:Y:S01]  /*0320*/  S2R R3, SR_CTAID.Y ;  /* 0x0000000000037919 */ /* 0x000ea20000002600 */
[----:B0-----:R-:W-:Y:S01]  /*0330*/  UMOV UR4, 0x20 ;  /* 0x0000002000047882 */ /* 0x001fe20000000000 */
[----:B------:R-:W-:Y:S01]  /*0340*/  ISETP.NE.AND P2, PT, R8, RZ, PT ;  /* 0x000000ff0800720c */ /* 0x000fe20003f45270 */
[----:B------:R-:W-:Y:S01]  /*0350*/  NOP ;  /* 0x0000000000007918 */ /* 0x000fe20000000000 */
[----:B------:R-:W0:Y:S01]  /*0360*/  S2R R4, SR_CTAID.X ;  /* 0x0000000000047919 */ /* 0x000e220000002500 */
[----:B------:R-:W-:Y:S01]  /*0370*/  LEA.HI R6, R6, R5, RZ, 0x2 ;  /* 0x0000000506067211 */ /* 0x000fe200078f10ff */
[----:B------:R-:W-:Y:S01]  /*0380*/  NOP ;  /* 0x0000000000007918 */ /* 0x000fe20000000000 */
[----:B-----5:R-:W-:-:S02]  /*0390*/  ISETP.NE.OR P0, PT, R0, RZ, !P0 ;  /* 0x000000ff0000720c */ /* 0x020fc40004705670 */
[----:B-1----:R-:W-:-:S04]  /*03a0*/  ISETP.NE.AND P3, PT, R2, 0x1, PT ;  /* 0x000000010200780c */ /* 0x002fc80003f65270 */
[----:B------:R-:W-:Y:S02]  /*03b0*/  P2R R0, PR, RZ, 0x8 ;  /* 0x00000008ff007803 */ /* 0x000fe40000000000 */
[----:B------:R-:W-:-:S05]  /*03c0*/  LOP3.LUT R0, R6, 0xfffffffc, RZ, 0xc0, !PT ;  /* 0xfffffffc06007812 */ /* 0x000fca00078ec0ff */
[----:B------:R-:W-:Y:S01]  /*03d0*/  VOTEU.ALL UP0, P0 ;  /* 0x00000000003f7886 */ /* 0x000fe20000000000 */
[----:B------:R-:W-:Y:S01]  /*03e0*/  IMAD.IADD R0, R5, 0x1, -R0 ;  /* 0x0000000105007824 */ /* 0x000fe200078e0a00 */
[----:B------:R-:W0:Y:S01]  /*03f0*/  @P3 LDC R17, c[0x0][0x10] ;  /* 0x00000400ff113b82 */ /* 0x000e220000000800 */
[----:B------:R-:W-:Y:S01]  /*0400*/  VOTEU.ALL UP1, P0 ;  /* 0x00000000003f7886 */ /* 0x000fe20000020000 */
[----:B--2---:R-:W-:Y:S01]  /*0410*/  @P3 IMAD.MOV.U32 R6, RZ, RZ, R3 ;  /* 0x000000ffff063224 */ /* 0x004fe200078e0003 */
[----:B------:R-:W-:Y:S01]  /*0420*/  @!UP0 UMOV UR6, 0x400 ;  /* 0x0000040000068882 */ /* 0x000fe20000000000 */
[----:B------:R-:W-:-:S04]  /*0430*/  @!UP0 UIADD3 UR4, -UR4, 0x100000, URZ ;  /* 0x0010000004048890 */ /* 0x000fc8000fffe13f */
[----:B------:R-:W-:Y:S02]  /*0440*/  @!UP0 USHF.L.U32 UR5, UR4, 0xb, URZ ;  /* 0x0000000b04058899 */ /* 0x000fe4000800063f */
[----:B------:R-:W-:Y:S01]  /*0450*/  @!UP0 USHF.L.U32 UR4, UR4, 0x1, URZ ;  /* 0x0000000104048899 */ /* 0x000fe2000800063f */
[----:B------:R-:W-:Y:S02]  /*0460*/  @P3 IMAD.MOV.U32 R7, RZ, RZ, RZ ;  /* 0x000000ffff073224 */ /* 0x000fe400078e00ff */
[----:B------:R-:W-:Y:S01]  /*0470*/  IMAD.MOV.U32 R5, RZ, RZ, RZ ;  /* 0x000000ffff057224 */ /* 0x000fe200078e00ff */
[----:B------:R-:W1:Y:S01]  /*0480*/  @!UP0 S2UR UR7, SR_CgaCtaId ;  /* 0x00000000000789c3 */ /* 0x000e620000008800 */
[----:B------:R-:W-:-:S07]  /*0490*/  @P3 IMAD.MOV.U32 R11, RZ, RZ, RZ ;  /* 0x000000ffff0b3224 */ /* 0x000fce00078e00ff */
[----:B------:R-:W2:Y:S01]  /*04a0*/  @!P3 LDC R9, c[0x0][0xc] ;  /* 0x00000300ff09bb82 */ /* 0x000ea20000000800 */
[----:B0-----:R-:W-:-:S04]  /*04b0*/  @P3 IMAD.WIDE.U32 R16, R4, R17, R6 ;  /* 0x0000001104103225 */ /* 0x001fc800078e0006 */
[----:B------:R-:W-:Y:S01]  /*04c0*/  @P3 IMAD.IADD R17, R17, 0x1, R11 ;  /* 0x0000000111113824 */ /* 0x000fe200078e020b */
[----:B-1----:R-:W-:Y:S01]  /*04d0*/  @!UP0 ULEA UR6, UR7, UR6, 0x18 ;  /* 0x0000000607068291 */ /* 0x002fe2000f8ec03f */
[----:B------:R-:W-:Y:S01]  /*04e0*/  VOTEU.ALL UP0, P0 ;  /* 0x00000000003f7886 */ /* 0x000fe20000000000 */
[----:B------:R-:W-:-:S04]  /*04f0*/  ISETP.NE.AND P0, PT, R0, 0x3, PT ;  /* 0x000000030000780c */ /* 0x000fc80003f05270 */
[----:B------:R-:W-:Y:S01]  /*0500*/  ISETP.EQ.OR P0, PT, R0, RZ, !P0 ;  /* 0x000000ff0000720c */ /* 0x000fe20004702670 */
[----:B--2---:R-:W-:-:S03]  /*0510*/  @!P3 IMAD.WIDE.U32 R6, R9, R3, R4 ;  /* 0x000000030906b225 */ /* 0x004fc600078e0004 */
[C---:B------:R-:W-:Y:S01]  /*0520*/  ISETP.EQ.AND P0, PT, R8.reuse, RZ, P0 ;  /* 0x000000ff0800720c */ /* 0x040fe20000702270 */
[----:B------:R-:W-:Y:S01]  /*0530*/  VIADD R8, R8, 0xffffffff ;  /* 0xffffffff08087836 */ /* 0x000fe20000000000 */
[----:B------:R-:W0:Y:S02]  /*0540*/  FENCE.VIEW.ASYNC.S ;  /* 0x00000000000073c6 */ /* 0x000e240000000000 */
[----:B0-----:R0:W3:Y:S01]  /*0550*/  @!UP0 SYNCS.EXCH.64 URZ, [UR6+0x60], UR4 ;  /* 0x00006004063f85b2 */ /* 0x0010e20008000100 */
[----:B------:R-:W-:Y:S01]  /*0560*/  @!P3 IMAD.MOV.U32 R16, RZ, RZ, R6 ;  /* 0x000000ffff10b224 */ /* 0x000fe200078e0006 */
[----:B------:R-:W-:Y:S01]  /*0570*/  SEL R19, RZ, 0x1, !P0 ;  /* 0x00000001ff137807 */ /* 0x000fe20004000000 */
[----:B------:R-:W-:Y:S01]  /*0580*/  @!P3 IMAD.MOV.U32 R17, RZ, RZ, R7 ;  /* 0x000000ffff11b224 */ /* 0x000fe200078e0007 */
[----:B------:R-:W-:-:S04]  /*0590*/  ISETP.GE.U32.AND P1, PT, R8, 0x2, PT ;  /* 0x000000020800780c */ /* 0x000fc80003f26070 */
[----:B------:R-:W-:Y:S01]  /*05a0*/  SEL R19, R19, 0x2, P1 ;  /* 0x0000000213137807 */ /* 0x000fe20000800000 */
[----:B------:R0:W3:Y:S01]  /*05b0*/  @!UP1 SYNCS.EXCH.64 URZ, [UR6+0x68], UR4 ;  /* 0x00006804063f95b2 */ /* 0x0000e20008000100 */
[----:B------:R-:W-:Y:S01]  /*05c0*/  NOP ;  /* 0x0000000000007918 */ /* 0x000fe20000000000 */
[----:B---34-:R-:W-:Y:S06]  /*05d0*/  BAR.SYNC.DEFER_BLOCKING 0x0 ;  /* 0x0000000000007b1d */ /* 0x018fec0000010000 */
[----:B------:R-:W-:Y:S05]  /*05e0*/  @!P2 BRA `(.L_x_3) ;  /* 0x00000098006ca947 */ /* 0x000fea0003800000 */
[----:B------:R-:W-:-:S13]  /*05f0*/  ISETP.GT.U32.AND P0, PT, R8, 0x1, PT ;  /* 0x000000010800780c */ /* 0x000fda0003f04070 */
[----:B0-----:R-:W-:Y:S05]  /*0600*/  @P0 EXIT ;  /* 0x000000000000094d */ /* 0x001fea0003800000 */
[----:B------:R-:W-:Y:S01]  /*0610*/  ULDC.64 UR4, c[0x0][0x650] ;  /* 0x0001940000047ab9 */ /* 0x000fe20000000a00 */
[----:B------:R-:W-:Y:S01]  /*0620*/  PRMT R0, RZ, 0x7610, R0 ;  /* 0x00007610ff007816 */ /* 0x000fe20000000000 */
[----:B------:R-:W-:Y:S01]  /*0630*/  IMAD.MOV.U32 R153, RZ, RZ, -0x1 ;  /* 0xffffffffff997424 */ /* 0x000fe200078e00ff */
[----:B------:R-:W-:Y:S01]  /*0640*/  ISETP.GE.U32.AND P0, PT, R16, UR4, PT ;  /* 0x0000000410007c0c */ /* 0x000fe2000bf06070 */
[----:B------:R-:W-:Y:S02]  /*0650*/  IMAD.MOV.U32 R152, RZ, RZ, -0x1 ;  /* 0xffffffffff987424 */ /* 0x000fe400078e00ff */
[----:B------:R-:W-:Y:S01]  /*0660*/  IMAD.MOV.U32 R23, RZ, RZ, -0x1 ;  /* 0xffffffffff177424 */ /* 0x000fe200078e00ff */
[----:B------:R-:W-:-:S13]  /*0670*/  ISETP.GE.U32.AND.EX P0, PT, R17, UR5, PT, P0 ;  /* 0x0000000511007c0c */ /* 0x000fda000bf06100 */
[----:B------:R-:W-:Y:S05]  /*0680*/  @P0 BRA `(.L_x_4) ;  /* 0x0000000400540947 */ /* 0x000fea0003800000 */
[----:B------:R-:W0:Y:S01]  /*0690*/  LDC.64 R14, c[0x0][0x628] ;  /* 0x00018a00ff0e7b82 */ /* 0x000e220000000a00 */
[----:B------:R-:W-:Y:S02]  /*06a0*/  IMAD.MOV.U32 R6, RZ, RZ, R16 ;  /* 0x000000ffff067224 */ /* 0x000fe400078e0010 */
[----:B------:R-:W-:-:S05]  /*06b0*/  IMAD.MOV.U32 R7, RZ, RZ, R17 ;  /* 0x000000ffff077224 */ /* 0x000fca00078e0011 */
[----:B------:R-:W1:Y:S08]  /*06c0*/  LDC R0, c[0x0][0x630] ;  /* 0x00018c00ff007b82 */ /* 0x000e700000000800 */
[----:B------:R-:W2:Y:S01]  /*06d0*/  LDC.64 R20, c[0x0][0x620] ;  /* 0x00018800ff147b82 */ /* 0x000ea20000000a00 */
[----:B0-----:R-:W-:-:S04]  /*06e0*/  ISETP.NE.U32.AND P0, PT, R14, RZ, PT ;  /* 0x000000ff0e00720c */ /* 0x001fc80003f05070 */
[----:B------:R-:W-:-:S13]  /*06f0*/  ISETP.NE.AND.EX P0, PT, R15, RZ, PT, P0 ;  /* 0x000000ff0f00720c */ /* 0x000fda0003f05300 */
[----:B-12---:R-:W-:Y:S05]  /*0700*/  @!P0 BRA `(.L_x_5) ;  /* 0x0000000000288947 */ /* 0x006fea0003800000 */
[----:B------:R-:W0:Y:S02]  /*0710*/  LDC R11, c[0x0][0x634] ;  /* 0x00018d00ff0b7b82 */ /* 0x000e240000000800 */
[----:B0-----:R-:W-:-:S05]  /*0720*/  IADD3 R11, P0, R16, R11, RZ ;  /* 0x0000000b100b7210 */ /* 0x001fca0007f1e0ff */
[----:B------:R-:W-:-:S04]  /*0730*/  IMAD.X R13, RZ, RZ, R17, P0 ;  /* 0x000000ffff0d7224 */ /* 0x000fc800000e0611 */
[----:B------:R-:W-:-:S04]  /*0740*/  IMAD.WIDE.U32 R6, R13, R14, RZ ;  /* 0x0000000e0d067225 */ /* 0x000fc800078e00ff */
[----:B------:R-:W-:-:S04]  /*0750*/  IMAD.WIDE.U32 R8, P0, R11, R15, R6 ;  /* 0x0000000f0b087225 */ /* 0x000fc80007800006 */
[----:B------:R-:W-:-:S04]  /*0760*/  IMAD.WIDE.U32 R6, R11, R14, RZ ;  /* 0x0000000e0b067225 */ /* 0x000fc800078e00ff */
[----:B------:R-:W-:Y:S01]  /*0770*/  IMAD.X R11, RZ, RZ, RZ, P0 ;  /* 0x000000ffff0b7224 */ /* 0x000fe200000e06ff */
[----:B------:R-:W-:Y:S01]  /*0780*/  IADD3 RZ, P0, R7, R8, RZ ;  /* 0x0000000807ff7210 */ /* 0x000fe20007f1e0ff */
[----:B------:R-:W-:-:S04]  /*0790*/  IMAD.MOV.U32 R10, RZ, RZ, R9 ;  /* 0x000000ffff0a7224 */ /* 0x000fc800078e0009 */
[----:B------:R-:W-:-:S08]  /*07a0*/  IMAD.WIDE.U32.X R6, R13, R15, R10, P0 ;  /* 0x0000000f0d067225 */ /* 0x000fd000000e040a */
.L_x_5:
[-CC-:B------:R-:W-:Y:S01]  /*07b0*/  SHF.R.U64 R23, R6, R0.reuse, R7.reuse ;  /* 0x0000000006177219 */ /* 0x180fe20000001207 */
[----:B------:R-:W0:Y:S01]  /*07c0*/  LDC R10, c[0x0][0x618] ;  /* 0x00018600ff0a7b82 */ /* 0x000e220000000800 */
[----:B------:R-:W-:Y:S01]  /*07d0*/  SHF.R.U32.HI R5, RZ, R0, R7 ;  /* 0x00000000ff057219 */ /* 0x000fe20000011607 */
[----:B------:R-:W-:Y:S01]  /*07e0*/  ULDC UR4, c[0x0][0x150] ;  /* 0x0000540000047ab9 */ /* 0x000fe20000000800 */
[----:B------:R-:W-:Y:S02]  /*07f0*/  IADD3 R9, P0, RZ, -R23, RZ ;  /* 0x80000017ff097210 */ /* 0x000fe40007f1e0ff */
[----:B------:R-:W-:-:S03]  /*0800*/  I2FP.F32.U32 R0, R4 ;  /* 0x0000000400007245 */ /* 0x000fc60000201000 */
[----:B------:R-:W1:Y:S01]  /*0810*/  LDC.64 R28, c[0x0][0x640] ;  /* 0x00019000ff1c7b82 */ /* 0x000e620000000a00 */
[----:B------:R-:W-:Y:S02]  /*0820*/  IMAD.X R11, RZ, RZ, ~R5, P0 ;  /* 0x000000ffff0b7224 */ /* 0x000fe400000e0e05 */
[----:B------:R-:W-:Y:S01]  /*0830*/  FMUL R0, R0, UR4 ;  /* 0x0000000400007c20 */ /* 0x000fe20008400000 */
[----:B------:R-:W-:Y:S01]  /*0840*/  IMAD.WIDE.U32 R6, R9, R20, R16 ;  /* 0x0000001409067225 */ /* 0x000fe200078e0010 */
[----:B------:R-:W-:-:S03]  /*0850*/  ULDC UR4, c[0x0][0x154] ;  /* 0x0000550000047ab9 */ /* 0x000fc60000000800 */
[----:B------:R-:W-:Y:S01]  /*0860*/  IMAD R8, R11, R20, RZ ;  /* 0x000000140b087224 */ /* 0x000fe200078e02ff */
[----:B------:R-:W2:Y:S01]  /*0870*/  LDC R5, c[0x0][0x144] ;  /* 0x00005100ff057b82 */ /* 0x000ea20000000800 */
[----:B------:R-:W3:Y:S02]  /*0880*/  F2I.U32.TRUNC.NTZ R0, R0 ;  /* 0x0000000000007305 */ /* 0x000ee4000020f000 */
[----:B------:R-:W-:-:S04]  /*0890*/  IMAD R9, R9, R21, R8 ;  /* 0x0000001509097224 */ /* 0x000fc800078e0208 */
[----:B------:R-:W-:Y:S01]  /*08a0*/  IMAD.IADD R7, R7, 0x1, R9 ;  /* 0x0000000107077824 */ /* 0x000fe200078e0209 */
[----:B------:R-:W4:Y:S01]  /*08b0*/  LDC R12, c[0x0][0x608] ;  /* 0x00018200ff0c7b82 */ /* 0x000f220000000800 */
[----:B------:R-:W-:-:S03]  /*08c0*/  IMAD.MOV.U32 R9, RZ, RZ, -0x1 ;  /* 0xffffffffff097424 */ /* 0x000fc600078e00ff */
[-CC-:B0-----:R-:W-:Y:S02]  /*08d0*/  SHF.R.U64 R20, R6, R10.reuse, R7.reuse ;  /* 0x0000000a06147219 */ /* 0x181fe40000001207 */
[----:B------:R-:W-:Y:S02]  /*08e0*/  I2FP.F32.U32 R6, R3 ;  /* 0x0000000300067245 */ /* 0x000fe40000201000 */
[----:B------:R-:W0:Y:S01]  /*08f0*/  LDC R26, c[0x0][0x658] ;  /* 0x00019600ff1a7b82 */ /* 0x000e220000000800 */
[----:B-1----:R-:W-:Y:S01]  /*0900*/  ISETP.NE.U32.AND P0, PT, R28, RZ, PT ;  /* 0x000000ff1c00720c */ /* 0x002fe20003f05070 */
[----:B---3--:R-:W-:Y:S01]  /*0910*/  IMAD.MOV R8, RZ, RZ, -R0 ;  /* 0x000000ffff087224 */ /* 0x008fe200078e0a00 */
[----:B------:R-:W-:Y:S01]  /*0920*/  SHF.R.U32.HI R7, RZ, R10, R7 ;  /* 0x0000000aff077219 */ /* 0x000fe20000011607 */
[----:B------:R-:W-:Y:S01]  /*0930*/  FMUL R6, R6, UR4 ;  /* 0x0000000406067c20 */ /* 0x000fe20008400000 */
[----:B------:R-:W-:-:S03]  /*0940*/  ISETP.NE.AND.EX P0, PT, R29, RZ, PT, P0 ;  /* 0x000000ff1d00720c */ /* 0x000fc60003f05300 */
[----:B------:R-:W1:Y:S01]  /*0950*/  LDC R14, c[0x0][0x148] ;  /* 0x00005200ff0e7b82 */ /* 0x000e620000000800 */
[----:B--2---:R-:W-:-:S07]  /*0960*/  IMAD R0, R5, R8, R4 ;  /* 0x0000000805007224 */ /* 0x004fce00078e0204 */
[----:B------:R-:W2:Y:S01]  /*0970*/  LDC R24, c[0x0][0x600] ;  /* 0x00018000ff187b82 */ /* 0x000ea20000000800 */
[-CC-:B----4-:R-:W-:Y:S02]  /*0980*/  SHF.R.U64 R30, R20, R12.reuse, R7.reuse ;  /* 0x0000000c141e7219 */ /* 0x190fe40000001207 */
[----:B------:R-:W-:Y:S01]  /*0990*/  SHF.R.U32.HI R5, RZ, R12, R7 ;  /* 0x0000000cff057219 */ /* 0x000fe20000011607 */
[----:B------:R-:W-:Y:S01]  /*09a0*/  IMAD.MOV.U32 R7, RZ, RZ, 0x1 ;  /* 0x00000001ff077424 */ /* 0x000fe200078e00ff */
[----:B------:R3:W4:Y:S03]  /*09b0*/  F2I.U32.TRUNC.NTZ R12, R6 ;  /* 0x00000006000c7305 */ /* 0x000726000020f000 */
[----:B------:R-:W1:Y:S01]  /*09c0*/  LDC R15, c[0x0][0x648] ;  /* 0x00019200ff0f7b82 */ /* 0x000e620000000800 */
[-C--:B0-----:R-:W-:Y:S02]  /*09d0*/  SHF.L.U32 R4, R9, R26.reuse, RZ ;  /* 0x0000001a09047219 */ /* 0x081fe400000006ff */
[----:B------:R-:W-:-:S02]  /*09e0*/  SHF.R.U64 R32, R30, R26, R5 ;  /* 0x0000001a1e207219 */ /* 0x000fc40000001205 */
[----:B------:R-:W-:Y:S02]  /*09f0*/  LOP3.LUT R11, RZ, R4, RZ, 0x33, !PT ;  /* 0x00000004ff0b7212 */ /* 0x000fe400078e33ff */
[-C--:B------:R-:W-:Y:S01]  /*0a00*/  SHF.R.U32.HI R5, RZ, R26.reuse, R5 ;  /* 0x0000001aff057219 */ /* 0x080fe20000011605 */
[----:B------:R-:W0:Y:S01]  /*0a10*/  LDC R21, c[0x0][0x638] ;  /* 0x00018e00ff157b82 */ /* 0x000e220000000800 */
[----:B------:R-:W-:Y:S01]  /*0a20*/  SHF.L.U32 R10, R7, R26, RZ ;  /* 0x0000001a070a7219 */ /* 0x000fe200000006ff */
[----:B------:R-:W-:-:S06]  /*0a30*/  IMAD.MOV.U32 R4, RZ, RZ, R32 ;  /* 0x000000ffff047224 */ /* 0x000fcc00078e0020 */
[----:B------:R-:W0:Y:S01]  /*0a40*/  LDC R153, c[0x0][0x610] ;  /* 0x00018400ff997b82 */ /* 0x000e220000000800 */
[----:B---34-:R-:W-:Y:S05]  /*0a50*/  @!P0 BRA `(.L_x_6) ;  /* 0x0000000000288947 */ /* 0x018fea0003800000 */
[----:B------:R-:W3:Y:S02]  /*0a60*/  LDC R9, c[0x0][0x64c] ;  /* 0x00019300ff097b82 */ /* 0x000ee40000000800 */
[----:B---3--:R-:W-:-:S05]  /*0a70*/  IADD3 R9, P0, R32, R9, RZ ;  /* 0x0000000920097210 */ /* 0x008fca0007f1e0ff */
        /* <DEDUP_REMOVED lines=8> */
.L_x_6:
[----:B-1----:R-:W-:Y:S01]  /*0b00*/  SHF.R.U64 R4, R4, R15, R5 ;  /* 0x0000000f04047219 */ /* 0x002fe20000001205 */
[----:B--2---:R-:W-:Y:S01]  /*0b10*/  VIADD R5, R24, 0xffffffff ;  /* 0xffffffff18057836 */ /* 0x004fe20000000000 */
[----:B------:R-:W-:Y:S01]  /*0b20*/  LOP3.LUT R11, R30, R11, RZ, 0xc0, !PT ;  /* 0x0000000b1e0b7212 */ /* 0x000fe200078ec0ff */
[----:B------:R-:W-:Y:S02]  /*0b30*/  IMAD.MOV R12, RZ, RZ, -R12 ;  /* 0x000000ffff0c7224 */ /* 0x000fe400078e0a0c */
[----:B------:R-:W-:Y:S02]  /*0b40*/  IMAD.MOV R6, RZ, RZ, -R4 ;  /* 0x000000ffff067224 */ /* 0x000fe400078e0a04 */
[----:B------:R-:W-:Y:S01]  /*0b50*/  IMAD R11, R10, R4, R11 ;  /* 0x000000040a0b7224 */ /* 0x000fe200078e020b */
[----:B------:R-:W-:Y:S01]  /*0b60*/  LOP3.LUT R4, R20, R5, RZ, 0xc0, !PT ;  /* 0x0000000514047212 */ /* 0x000fe200078ec0ff */
[----:B------:R-:W-:Y:S02]  /*0b70*/  @P3 IMAD R0, R14, R12, R3 ;  /* 0x0000000c0e003224 */ /* 0x000fe400078e0203 */
[----:B0-----:R-:W-:-:S02]  /*0b80*/  IMAD R3, R6, R21, R32 ;  /* 0x0000001506037224 */ /* 0x001fc400078e0220 */
[----:B------:R-:W-:Y:S02]  /*0b90*/  IMAD R153, R11, R153, R0 ;  /* 0x000000990b997224 */ /* 0x000fe400078e0200 */
[----:B------:R-:W-:Y:S02]  /*0ba0*/  IMAD R4, R3, R24, R4 ;  /* 0x0000001803047224 */ /* 0x000fe400078e0204 */
[----:B------:R-:W-:-:S03]  /*0bb0*/  IMAD.MOV.U32 R0, RZ, RZ, 0x1 ;  /* 0x00000001ff007424 */ /* 0x000fc600078e00ff */
[----:B------:R-:W-:Y:S02]  /*0bc0*/  SEL R152, R4, R153, !P3 ;  /* 0x0000009904987207 */ /* 0x000fe40005800000 */
[----:B------:R-:W-:-:S07]  /*0bd0*/  SEL R153, R153, R4, !P3 ;  /* 0x0000000499997207 */ /* 0x000fce0005800000 */
.L_x_4:
[----:B------:R-:W-:-:S08]  /*0be0*/  NOP ;  /* 0x0000000000007918 */ /* 0x000fd00000000000 */
[----:B------:R-:W0:Y:S02]  /*0bf0*/  USETMAXREG.TRY_ALLOC.CTAPOOL UP0, 0xe8 ;  /* 0x000000e8000079c8 */ /* 0x000e240008000600 */
[----:B0-----:R-:W-:-:S13]  /*0c00*/  PLOP3.LUT P0, PT, PT, PT, UP0, 0x80, 0x0 ;  /* 0x000000000000781c */ /* 0x001fda0003f0f008 */
[----:B------:R-:W-:Y:S05]  /*0c10*/  @!P0 BRA `(.L_x_4) ;  /* 0xfffffffc00f08947 */ /* 0x000fea000383ffff */
[----:B------:R-:W-:Y:S01]  /*0c20*/  ULDC.64 UR4, c[0x0][0x598] ;  /* 0x0001660000047ab9 */ /* 0x000fe20000000a00 */
[----:B------:R-:W-:Y:S01]  /*0c30*/  ULDC.64 UR36, c[0x0][0x208] ;  /* 0x0000820000247ab9 */ /* 0x000fe20000000a00 */
[----:B------:R-:W-:-:S04]  /*0c40*/  ISETP.NE.U32.AND P0, PT, RZ, UR4, PT ;  /* 0x00000004ff007c0c */ /* 0x000fc8000bf05070 */
[----:B------:R-:W-:-:S13]  /*0c50*/  ISETP.NE.AND.EX P0, PT, RZ, UR5, PT, P0 ;  /* 0x00000005ff007c0c */ /* 0x000fda000bf05300 */
[----:B------:R-:W-:Y:S05]  /*0c60*/  @!P0 BRA `(.L_x_7) ;  /* 0x00000000001c8947 */ /* 0x000fea0003800000 */
[----:B------:R-:W0:Y:S02]  /*0c70*/  LDC.64 R4, c[0x0][0x598] ;  /* 0x00016600ff047b82 */ /* 0x000e240000000a00 */
[----:B0-----:R-:W2:Y:S02]  /*0c80*/  LDG.E.64 R4, desc[UR36][R4.64] ;  /* 0x0000002404047981 */ /* 0x001ea4000c1e1b00 */
[----:B--2---:R-:W-:-:S04]  /*0c90*/  ISETP.NE.U32.AND P0, PT, R4, RZ, PT ;  /* 0x000000ff0400720c */ /* 0x004fc80003f05070 */
[----:B------:R-:W-:-:S13]  /*0ca0*/  ISETP.NE.AND.EX P0, PT, R5, RZ, PT, P0 ;  /* 0x000000ff0500720c */ /* 0x000fda0003f05300 */
[----:B------:R-:W-:Y:S05]  /*0cb0*/  @!P0 BRA `(.L_x_7) ;  /* 0x0000000000088947 */ /* 0x000fea0003800000 */
[----:B------:R0:W5:Y:S01]  /*0cc0*/  LD.E R154, desc[UR36][R4.64] ;  /* 0x00000024049a7980 */ /* 0x000162000c101900 */
[----:B------:R-:W-:Y:S05]  /*0cd0*/  BRA `(.L_x_8) ;  /* 0x0000000000247947 */ /* 0x000fea0003800000 */
.L_x_7:
[----:B------:R-:W-:Y:S02]  /*0ce0*/  ULDC.64 UR4, c[0x0][0x588] ;  /* 0x0001620000047ab9 */ /* 0x000fe40000000a00 */
[----:B------:R-:W-:-:S04]  /*0cf0*/  ISETP.NE.U32.AND P0, PT, RZ, UR4, PT ;  /* 0x00000004ff007c0c */ /* 0x000fc8000bf05070 */
[----:B------:R-:W-:-:S13]  /*0d00*/  ISETP.NE.AND.EX P0, PT, RZ, UR5, PT, P0 ;  /* 0x00000005ff007c0c */ /* 0x000fda000bf05300 */
[----:B------:R-:W-:Y:S05]  /*0d10*/  @!P0 BRA `(.L_x_9) ;  /* 0x00000000000c8947 */ /* 0x000fea0003800000 */
[----:B------:R-:W0:Y:S02]  /*0d20*/  LDC.64 R154, c[0x0][0x588] ;  /* 0x00016200ff9a7b82 */ /* 0x000e240000000a00 */
[----:B0-----:R1:W5:Y:S01]  /*0d30*/  LDG.E R154, desc[UR36][R154.64] ;  /* 0x000000249a9a7981 */ /* 0x001362000c1e1900 */
[----:B------:R-:W-:Y:S05]  /*0d40*/  BRA `(.L_x_8) ;  /* 0x0000000000087947 */ /* 0x000fea0003800000 */
.L_x_9:
[----:B------:R-:W-:Y:S02]  /*0d50*/  ULDC UR4, c[0x0][0x580] ;  /* 0x0001600000047ab9 */ /* 0x000fe40000000800 */
[----:B------:R-:W-:-:S07]  /*0d60*/  IMAD.U32 R154, RZ, RZ, UR4 ;  /* 0x00000004ff9a7e24 */ /* 0x000fce000f8e00ff */
.L_x_8:
[----:B------:R-:W-:Y:S02]  /*0d70*/  ULDC.64 UR4, c[0x0][0x5a0] ;  /* 0x0001680000047ab9 */ /* 0x000fe40000000a00 */
[----:B------:R-:W-:-:S04]  /*0d80*/  ISETP.NE.U32.AND P0, PT, RZ, UR4, PT ;  /* 0x00000004ff007c0c */ /* 0x000fc8000bf05070 */
[----:B------:R-:W-:-:S13]  /*0d90*/  ISETP.NE.AND.EX P0, PT, RZ, UR5, PT, P0 ;  /* 0x00000005ff007c0c */ /* 0x000fda000bf05300 */
[----:B------:R-:W-:Y:S05]  /*0da0*/  @!P0 BRA `(.L_x_10) ;  /* 0x00000000001c8947 */ /* 0x000fea0003800000 */
[----:B0-----:R-:W0:Y:S02]  /*0db0*/  LDC.64 R4, c[0x0][0x5a0] ;  /* 0x00016800ff047b82 */ /* 0x001e240000000a00 */
[----:B0-----:R-:W2:Y:S02]  /*0dc0*/  LDG.E.64 R4, desc[UR36][R4.64] ;  /* 0x0000002404047981 */ /* 0x001ea4000c1e1b00 */
[----:B--2---:R-:W-:-:S04]  /*0dd0*/  ISETP.NE.U32.AND P0, PT, R4, RZ, PT ;  /* 0x000000ff0400720c */ /* 0x004fc80003f05070 */
[----:B------:R-:W-:-:S13]  /*0de0*/  ISETP.NE.AND.EX P0, PT, R5, RZ, PT, P0 ;  /* 0x000000ff0500720c */ /* 0x000fda0003f05300 */
[----:B------:R-:W-:Y:S05]  /*0df0*/  @!P0 BRA `(.L_x_10) ;  /* 0x0000000000088947 */ /* 0x000fea0003800000 */
[----:B-1----:R0:W5:Y:S01]  /*0e00*/  LD.E R155, desc[UR36][R4.64] ;  /* 0x00000024049b7980 */ /* 0x002162000c101900 */
[----:B------:R-:W-:Y:S05]  /*0e10*/  BRA `(.L_x_11) ;  /* 0x0000000000247947 */ /* 0x000fea0003800000 */
.L_x_10:
[----:B------:R-:W-:Y:S02]  /*0e20*/  ULDC.64 UR4, c[0x0][0x590] ;  /* 0x0001640000047ab9 */ /* 0x000fe40000000a00 */
[----:B------:R-:W-:-:S04]  /*0e30*/  ISETP.NE.U32.AND P0, PT, RZ, UR4, PT ;  /* 0x00000004ff007c0c */ /* 0x000fc8000bf05070 */
[----:B------:R-:W-:-:S13]  /*0e40*/  ISETP.NE.AND.EX P0, PT, RZ, UR5, PT, P0 ;  /* 0x00000005ff007c0c */ /* 0x000fda000bf05300 */
[----:B------:R-:W-:Y:S05]  /*0e50*/  @!P0 BRA `(.L_x_12) ;  /* 0x00000000000c8947 */ /* 0x000fea0003800000 */
[----:B0-----:R-:W1:Y:S02]  /*0e60*/  LDC.64 R4, c[0x0][0x590] ;  /* 0x00016400ff047b82 */ /* 0x001e640000000a00 */
[----:B-1----:R1:W5:Y:S01]  /*0e70*/  LDG.E R155, desc[UR36][R4.64] ;  /* 0x00000024049b7981 */ /* 0x002362000c1e1900 */
[----:B------:R-:W-:Y:S05]  /*0e80*/  BRA `(.L_x_11) ;  /* 0x0000000000087947 */ /* 0x000fea0003800000 */
.L_x_12:
[----:B------:R-:W-:Y:S02]  /*0e90*/  ULDC UR4, c[0x0][0x584] ;  /* 0x0001610000047ab9 */ /* 0x000fe40000000800 */
[----:B-1----:R-:W-:-:S07]  /*0ea0*/  IMAD.U32 R155, RZ, RZ, UR4 ;  /* 0x00000004ff9b7e24 */ /* 0x002fce000f8e00ff */
.L_x_11:
[----:B------:R-:W-:-:S13]  /*0eb0*/  LOP3.LUT P0, RZ, R0, 0xff, RZ, 0xc0, !PT ;  /* 0x000000ff00ff7812 */ /* 0x000fda000780c0ff */
[----:B------:R-:W-:Y:S05]  /*0ec0*/  @!P0 EXIT ;  /* 0x000000000000894d */ /* 0x000fea0003800000 */
[----:B------:R-:W-:Y:S01]  /*0ed0*/  ULDC UR4, c[0x0][0x28c] ;  /* 0x0000a30000047ab9 */ /* 0x000fe20000000800 */
[----:B------:R-:W-:Y:S01]  /*0ee0*/  LOP3.LUT R158, R19, 0x1, RZ, 0xfc, !PT ;  /* 0x00000001139e7812 */ /* 0x000fe200078efcff */
[----:B------:R-:W-:Y:S01]  /*0ef0*/  UIADD3 UR4, UR4, 0x3f, URZ ;  /* 0x0000003f04047890 */ /* 0x000fe2000fffe03f */
[----:B------:R-:W-:Y:S01]  /*0f00*/  UMOV UR38, URZ ;  /* 0x0000003f00267c82 */ /* 0x000fe20008000000 */
[----:B------:R-:W-:Y:S02]  /*0f10*/  UMOV UR39, URZ ;  /* 0x0000003f00277c82 */ /* 0x000fe40008000000 */
[----:B------:R-:W-:-:S04]  /*0f20*/  USHF.R.S32.HI UR5, URZ, 0x1f, UR4 ;  /* 0x0000001f3f057899 */ /* 0x000fc80008011404 */
[----:B------:R-:W-:-:S04]  /*0f30*/  ULEA.HI UR5, UR5, UR4, URZ, 0x6 ;  /* 0x0000000405057291 */ /* 0x000fc8000f8f303f */
[----:B------:R-:W-:-:S12]  /*0f40*/  USHF.R.S32.HI UR40, URZ, 0x6, UR5 ;  /* 0x000000063f287899 */ /* 0x000fd80008011405 */
.L_x_286:
[----:B------:R-:W-:Y:S01]  /*0f50*/  LOP3.LUT R0, R18, 0x80, RZ, 0xc0, !PT ;  /* 0x0000008012007812 */ /* 0x000fe200078ec0ff */
[----:B--2---:R-:W2:Y:S01]  /*0f60*/  S2UR UR7, SR_CgaCtaId ;  /* 0x00000000000779c3 */ /* 0x004ea20000008800 */
[----:B------:R-:W-:Y:S02]  /*0f70*/  UMOV UR6, 0x400 ;  /* 0x0000040000067882 */ /* 0x000fe40000000000 */
[----:B------:R-:W-:-:S06]  /*0f80*/  SHF.R.U32.HI R0, RZ, 0x7, R0 ;  /* 0x00000007ff007819 */ /* 0x000fcc0000011600 */
[----:B---3--:R-:W3:Y:S01]  /*0f90*/  SHFL.IDX PT, R0, R0, RZ, 0x1f ;  /* 0x00001fff00007589 */ /* 0x008ee200000e0000 */
[----:B--2---:R-:W-:Y:S01]  /*0fa0*/  ULEA UR42, UR7, UR6, 0x18 ;  /* 0x00000006072a7291 */ /* 0x004fe2000f8ec03f */
[----:B---3--:R-:W-:-:S13]  /*0fb0*/  R2UR UR4, R0 ;  /* 0x00000000000472ca */ /* 0x008fda00000e0000 */
[----:B------:R-:W-:-:S04]  /*0fc0*/  ULEA.HI UR5, UR4, UR4, URZ, 0x1 ;  /* 0x0000000404057291 */ /* 0x000fc8000f8f083f */
[----:B------:R-:W-:-:S04]  /*0fd0*/  ULOP3.LUT UR5, UR5, 0x7fffe, URZ, 0xc0, !UPT ;  /* 0x0007fffe05057892 */ /* 0x000fc8000f8ec03f */
[----:B------:R-:W-:-:S03]  /*0fe0*/  UIADD3 UR5, UR4, -UR5, URZ ;  /* 0x8000000504057290 */ /* 0x000fc6000fffe03f */
[----:B------:R-:W-:Y:S01]  /*0ff0*/  ULDC UR4, c[0x0][0x28c] ;  /* 0x0000a30000047ab9 */ /* 0x000fe20000000800 */
[----:B------:R-:W-:Y:S01]  /*1000*/  ULEA UR5, UR5, UR42, 0xd ;  /* 0x0000002a05057291 */ /* 0x000fe2000f8e683f */
[----:B------:R-:W-:-:S03]  /*1010*/  ISETP.LT.AND P0, PT, RZ, UR4, PT ;  /* 0x00000004ff007c0c */ /* 0x000fc6000bf01270 */
[----:B------:R-:W-:-:S04]  /*1020*/  UIADD3 UR5, UR5, 0x100, URZ ;  /* 0x0000010005057890 */ /* 0x000fc8000fffe03f */
[----:B------:R-:W-:-:S04]  /*1030*/  USHF.R.U32.HI UR5, URZ, 0x4, UR5 ;  /* 0x000000043f057899 */ /* 0x000fc80008011605 */
[----:B------:R-:W-:Y:S02]  /*1040*/  ULOP3.LUT UR41, UR5, 0x3fff, URZ, 0xc0, !UPT ;  /* 0x00003fff05297892 */ /* 0x000fe4000f8ec03f */
[----:B-1----:R-:W-:Y:S10]  /*1050*/  @P0 BRA `(.L_x_13) ;  /* 0x0000000000400947 */ /* 0x002ff40003800000 */
[----:B------:R-:W-:Y:S01]  /*1060*/  MOV R0, 0x0 ;  /* 0x0000000000007802 */ /* 0x000fe20000000f00 */
[----:B------:R-:W-:Y:S01]  /*1070*/  ULDC.64 UR4, c[0x4][0x68] ;  /* 0x01001a0000047ab9 */ /* 0x000fe20000000a00 */
[----:B------:R-:W-:Y:S01]  /*1080*/  ULDC.64 UR6, c[0x4][0x8] ;  /* 0x0100020000067ab9 */ /* 0x000fe20000000a00 */
[----:B01----:R-:W-:Y:S01]  /*1090*/  IMAD.U32 R4, RZ, RZ, UR4 ;  /* 0x00000004ff047e24 */ /* 0x003fe2000f8e00ff */
[----:B------:R0:W1:Y:S01]  /*10a0*/  LDC.64 R14, c[0x4][R0] ;  /* 0x01000000000e7b82 */ /* 0x0000620000000a00 */
[----:B------:R-:W-:Y:S01]  /*10b0*/  IMAD.U32 R5, RZ, RZ, UR5 ;  /* 0x00000005ff057e24 */ /* 0x000fe2000f8e00ff */
[----:B------:R-:W-:Y:S01]  /*10c0*/  ULDC.64 UR4, c[0x4][0x70] ;  /* 0x01001c0000047ab9 */ /* 0x000fe20000000a00 */
[----:B------:R-:W-:Y:S02]  /*10d0*/  IMAD.U32 R10, RZ, RZ, UR6 ;  /* 0x00000006ff0a7e24 */ /* 0x000fe4000f8e00ff */
[----:B------:R-:W-:Y:S02]  /*10e0*/  IMAD.U32 R6, RZ, RZ, UR4 ;  /* 0x00000004ff067e24 */ /* 0x000fe4000f8e00ff */
[----:B------:R-:W-:-:S02]  /*10f0*/  IMAD.U32 R7, RZ, RZ, UR5 ;  /* 0x00000005ff077e24 */ /* 0x000fc4000f8e00ff */
[----:B------:R-:W-:Y:S02]  /*1100*/  IMAD.U32 R11, RZ, RZ, UR7 ;  /* 0x00000007ff0b7e24 */ /* 0x000fe4000f8e00ff */
[----:B------:R-:W-:Y:S02]  /*1110*/  IMAD.MOV.U32 R8, RZ, RZ, 0x1e1 ;  /* 0x000001e1ff087424 */ /* 0x000fe400078e00ff */
[----:B------:R-:W-:Y:S02]  /*1120*/  IMAD.MOV.U32 R12, RZ, RZ, 0x1 ;  /* 0x00000001ff0c7424 */ /* 0x000fe400078e00ff */
[----:B0-----:R-:W-:-:S07]  /*1130*/  IMAD.MOV.U32 R13, RZ, RZ, RZ ;  /* 0x000000ffff0d7224 */ /* 0x001fce00078e00ff */
[----:B------:R-:W-:-:S07]  /*1140*/  LEPC R20, `(.L_x_13) ;  /* 0x000000001014794e */ /* 0x000fce0000000000 */
[----:B-1---5:R-:W-:Y:S05]  /*1150*/  CALL.ABS.NOINC R14 ;  /* 0x000000000e007343 */ /* 0x022fea0003c00000 */
.L_x_13:
[----:B------:R-:W-:-:S13]  /*1160*/  ISETP.NE.AND P0, PT, R158, 0x3, PT ;  /* 0x000000039e00780c */ /* 0x000fda0003f05270 */
[----:B------:R-:W-:Y:S05]  /*1170*/  @!P0 BRA `(.L_x_14) ;  /* 0x0000000000048947 */ /* 0x000fea0003800000 */
[----:B------:R-:W-:Y:S01]  /*1180*/  BPT.TRAP 0x1 ;  /* 0x000000040000795c */ /* 0x000fe20000300000 */
.L_x_14:
[----:B------:R-:W-:Y:S02]  /*1190*/  IMAD.U32 R3, RZ, RZ, UR39 ;  /* 0x00000027ff037e24 */ /* 0x000fe4000f8e00ff */
[----:B------:R-:W-:-:S03]  /*11a0*/  IMAD.U32 R0, RZ, RZ, UR38 ;  /* 0x00000026ff007e24 */ /* 0x000fc6000f8e00ff */
[----:B------:R-:W-:Y:S02]  /*11b0*/  LEA R3, R3, UR42, 0x3 ;  /* 0x0000002a03037c11 */ /* 0x000fe4000f8e18ff */
[----:B------:R-:W-:-:S04]  /*11c0*/  SHF.L.U32 R0, R0, 0x1f, RZ ;  /* 0x0000001f00007819 */ /* 0x000fc800000006ff */
[----:B------:R2:W3:Y:S01]  /*11d0*/  SYNCS.PHASECHK.TRANS64.TRYWAIT P1, [R3+URZ], R0 ;  /* 0x00000000030075a7 */ /* 0x0004e2000802017f */
[----:B------:R-:W-:Y:S05]  /*11e0*/  @!P0 BRA `(.L_x_15) ;  /* 0x0000000000048947 */ /* 0x000fea0003800000 */
[----:B------:R-:W-:Y:S01]  /*11f0*/  BPT.TRAP 0x1 ;  /* 0x000000040000795c */ /* 0x000fe20000300000 */
.L_x_15:
[----:B---3--:R-:W-:Y:S05]  /*1200*/  @P1 BRA `(.L_x_16) ;  /* 0x0000000000081947 */ /* 0x008fea0003800000 */
[----:B------:R-:W3:Y:S02]  /*1210*/  SYNCS.PHASECHK.TRANS64.TRYWAIT P1, [R3+URZ], R0 ;  /* 0x00000000030075a7 */ /* 0x000ee4000802017f */
[----:B---3--:R-:W-:Y:S05]  /*1220*/  @!P1 BRA `(.L_x_17) ;  /* 0x000000a4000c9947 */ /* 0x008fea0003800000 */
.L_x_16:
[----:B------:R-:W-:-:S04]  /*1230*/  UISETP.LT.AND UP0, UPT, UR40, 0x1, UPT ;  /* 0x000000012800788c */ /* 0x000fc8000bf01270 */
[----:B------:R-:W-:-:S04]  /*1240*/  USEL UR4, UR40, 0x1, UP0 ;  /* 0x0000000128047887 */ /* 0x000fc80008000000 */
[----:B------:R-:W-:-:S06]  /*1250*/  UIADD3 UR4, UR40, -UR4, URZ ;  /* 0x8000000428047290 */ /* 0x000fcc000fffe03f */
[----:B--23--:R-:W-:Y:S01]  /*1260*/  IMAD.U32 R0, RZ, RZ, UR4 ;  /* 0x00000004ff007e24 */ /* 0x00cfe2000f8e00ff */
[----:B------:R-:W-:Y:S05]  /*1270*/  WARPSYNC.ALL ;  /* 0x0000000000007948 */ /* 0x000fea0003800000 */
[----:B------:R-:W-:Y:S01]  /*1280*/  ISETP.GE.AND P1, PT, R0, 0x1, PT ;  /* 0x000000010000780c */ /* 0x000fe20003f26270 */
[----:B------:R-:W-:Y:S01]  /*1290*/  UIADD3 UR4, UR42, 0x14100, URZ ;  /* 0x000141002a047890 */ /* 0x000fe2000fffe03f */
[----:B------:R-:W-:Y:S01]  /*12a0*/  WARPGROUP.ARRIVE ;  /* 0x00000000000079c5 */ /* 0x000fe20000000000 */
[----:B------:R-:W-:Y:S01]  /*12b0*/  UMOV UR9, 0x40000040 ;  /* 0x4000004000097882 */ /* 0x000fe20000000000 */
[----:B------:R-:W-:Y:S01]  /*12c0*/  UMOV UR11, 0x40000040 ;  /* 0x40000040000b7882 */ /* 0x000fe20000000000 */
[----:B------:R-:W-:-:S04]  /*12d0*/  USHF.R.U32.HI UR4, URZ, 0x4, UR4 ;  /* 0x000000043f047899 */ /* 0x000fc80008011604 */
[----:B------:R-:W-:Y:S02]  /*12e0*/  ULOP3.LUT UR5, UR4, 0x3fff, URZ, 0xc0, !UPT ;  /* 0x00003fff04057892 */ /* 0x000fe4000f8ec03f */
[----:B------:R-:W-:Y:S02]  /*12f0*/  ULOP3.LUT UR4, UR41, 0x10000, URZ, 0xfc, !UPT ;  /* 0x0001000029047892 */ /* 0x000fe4000f8efc3f */
[----:B------:R-:W-:Y:S02]  /*1300*/  ULOP3.LUT UR5, UR5, 0x10000, URZ, 0xfc, !UPT ;  /* 0x0001000005057892 */ /* 0x000fe4000f8efc3f */
[----:B------:R-:W-:Y:S02]  /*1310*/  ULEA UR6, UR39, UR4, 0xa ;  /* 0x0000000427067291 */ /* 0x000fe4000f8e503f */
[----:B------:R-:W-:-:S05]  /*1320*/  ULEA UR7, UR39, UR5, 0xb ;  /* 0x0000000527077291 */ /* 0x000fca000f8e583f */
[----:B------:R-:W-:Y:S02]  /*1330*/  UMOV UR8, UR6 ;  /* 0x0000000600087c82 */ /* 0x000fe40008000000 */
[----:B------:R-:W-:Y:S02]  /*1340*/  UMOV UR10, UR7 ;  /* 0x00000007000a7c82 */ /* 0x000fe40008000000 */
[----:B------:R-:W-:Y:S01]  /*1350*/  HGMMA.64x256x16.F32 R24, gdesc[UR8], RZ, !UPT, gsb0 ;  /* 0x03e00000081879f0 */ /* 0x000fe2000c0008ff */
[----:B------:R-:W-:Y:S02]  /*1360*/  UIADD3 UR8, UR6, 0x2, URZ ;  /* 0x0000000206087890 */ /* 0x000fe4000fffe03f */
[----:B------:R-:W-:Y:S01]  /*1370*/  UIADD3 UR10, UR7, 0x2, URZ ;  /* 0x00000002070a7890 */ /* 0x000fe2000fffe03f */
[----:B------:R-:W-:Y:S01]  /*1380*/  UMOV UR9, 0x40000040 ;  /* 0x4000004000097882 */ /* 0x000fe20000000000 */
[----:B------:R-:W-:Y:S01]  /*1390*/  UMOV UR11, 0x40000040 ;  /* 0x40000040000b7882 */ /* 0x000fe20000000000 */
[----:B------:R-:W-:-:S02]  /*13a0*/  WARPGROUP.DEPBAR.LE gsb0, 0x0 ;  /* 0x00008000000079c5 */ /* 0x000fc40000010000 */
[----:B------:R-:W-:-:S15]  /*13b0*/  WARPGROUP.ARRIVE ;  /* 0x00000000000079c5 */ /* 0x000fde0000000000 */
[----:B------:R-:W-:-:S05]  /*13c0*/  NOP ;  /* 0x0000000000007918 */ /* 0x000fca0000000000 */
[----:B------:R-:W-:Y:S01]  /*13d0*/  HGMMA.64x256x16.F32 R24, gdesc[UR8], R24, gsb0 ;  /* 0x03e00000081879f0 */ /* 0x000fe20008000818 */
[----:B------:R-:W-:Y:S02]  /*13e0*/  UIADD3 UR8, UR6, 0x4, URZ ;  /* 0x0000000406087890 */ /* 0x000fe4000fffe03f */
[----:B------:R-:W-:Y:S01]  /*13f0*/  UIADD3 UR10, UR7, 0x4, URZ ;  /* 0x00000004070a7890 */ /* 0x000fe2000fffe03f */
[----:B------:R-:W-:Y:S01]  /*1400*/  UMOV UR9, 0x40000040 ;  /* 0x4000004000097882 */ /* 0x000fe20000000000 */
[----:B------:R-:W-:Y:S01]  /*1410*/  UMOV UR11, 0x40000040 ;  /* 0x40000040000b7882 */ /* 0x000fe20000000000 */
[----:B------:R-:W-:Y:S02]  /*1420*/  WARPGROUP.DEPBAR.LE gsb0, 0x0 ;  /* 0x00008000000079c5 */ /* 0x000fe40000010000 */
        /* <DEDUP_REMOVED lines=10> */
[----:B------:R-:W-:Y:S03]  /*14d0*/  HGMMA.64x256x16.F32 R24, gdesc[UR8], R24, gsb0 ;  /* 0x03e00000081879f0 */ /* 0x000fe60008000818 */
[----:B------:R-:W-:Y:S02]  /*14e0*/  WARPGROUP.DEPBAR.LE gsb0, 0x0 ;  /* 0x00008000000079c5 */ /* 0x000fe40000010000 */
[----:B------:R-:W-:Y:S05]  /*14f0*/  @!P1 BRA `(.L_x_18) ;  /* 0x0000000400249947 */ /* 0x000fea0003800000 */
[----:B------:R-:W-:-:S04]  /*1500*/  UIADD3 UR6, UR39, 0x1, URZ ;  /* 0x0000000127067890 */ /* 0x000fc8000fffe03f */
[----:B------:R-:W-:-:S04]  /*1510*/  UISETP.NE.AND UP0, UPT, UR6, 0x5, UPT ;  /* 0x000000050600788c */ /* 0x000fc8000bf05270 */
[----:B------:R-:W-:Y:S02]  /*1520*/  USEL UR7, URZ, 0x1, UP0 ;  /* 0x000000013f077887 */ /* 0x000fe40008000000 */
[----:B------:R-:W-:Y:S02]  /*1530*/  USEL UR6, UR6, URZ, UP0 ;  /* 0x0000003f06067287 */ /* 0x000fe40008000000 */
[----:B------:R-:W-:-:S06]  /*1540*/  ULOP3.LUT UR7, UR38, UR7, URZ, 0x3c, !UPT ;  /* 0x0000000726077292 */ /* 0x000fcc000f8e3c3f */
[----:B01----:R-:W-:Y:S01]  /*1550*/  IMAD.U32 R5, RZ, RZ, UR7 ;  /* 0x00000007ff057e24 */ /* 0x003fe2000f8e00ff */
[----:B------:R-:W-:-:S06]  /*1560*/  UMOV UR7, UR39 ;  /* 0x0000002700077c82 */ /* 0x000fcc0008000000 */
.L_x_25:
[----:B01----:R-:W-:Y:S05]  /*1570*/  @!P0 BRA `(.L_x_19) ;  /* 0x0000000000048947 */ /* 0x003fea0003800000 */
[----:B------:R-:W-:Y:S01]  /*1580*/  BPT.TRAP 0x1 ;  /* 0x000000040000795c */ /* 0x000fe20000300000 */
.L_x_19:
[----:B------:R-:W0:Y:S01]  /*1590*/  S2UR UR9, SR_CgaCtaId ;  /* 0x00000000000979c3 */ /* 0x000e220000008800 */
[----:B------:R-:W-:Y:S01]  /*15a0*/  UMOV UR8, 0x400 ;  /* 0x0000040000087882 */ /* 0x000fe20000000000 */
[----:B------:R-:W-:Y:S01]  /*15b0*/  SHF.L.U32 R3, R5, 0x1f, RZ ;  /* 0x0000001f05037819 */ /* 0x000fe200000006ff */
[----:B0-----:R-:W-:-:S04]  /*15c0*/  ULEA UR14, UR9, UR8, 0x18 ;  /* 0x00000008090e7291 */ /* 0x001fc8000f8ec03f */
[----:B------:R-:W-:-:S09]  /*15d0*/  ULEA UR8, UR6, UR14, 0x3 ;  /* 0x0000000e06087291 */ /* 0x000fd2000f8e183f */
[----:B------:R0:W1:Y:S01]  /*15e0*/  SYNCS.PHASECHK.TRANS64.TRYWAIT P1, [UR8], R3 ;  /* 0x00000003ff0075a7 */ /* 0x0000620008020148 */
[----:B------:R-:W-:Y:S05]  /*15f0*/  @!P0 BRA `(.L_x_20) ;  /* 0x0000000000048947 */ /* 0x000fea0003800000 */
[----:B------:R-:W-:Y:S01]  /*1600*/  BPT.TRAP 0x1 ;  /* 0x000000040000795c */ /* 0x000fe20000300000 */
.L_x_20:
[----:B-1----:R-:W-:Y:S05]  /*1610*/  @P1 BRA `(.L_x_21) ;  /* 0x0000000000081947 */ /* 0x002fea0003800000 */
[----:B------:R-:W1:Y:S02]  /*1620*/  SYNCS.PHASECHK.TRANS64.TRYWAIT P1, [UR8], R3 ;  /* 0x00000003ff0075a7 */ /* 0x000e640008020148 */
[----:B-1----:R-:W-:Y:S05]  /*1630*/  @!P1 BRA `(.L_x_22) ;  /* 0x000000a0001c9947 */ /* 0x002fea0003800000 */
.L_x_21:
[----:B------:R-:W-:Y:S01]  /*1640*/  ULEA UR12, UR6, UR4, 0xa ;  /* 0x00000004060c7291 */ /* 0x000fe2000f8e503f */
[----:B------:R-:W-:Y:S01]  /*1650*/  WARPGROUP.ARRIVE ;  /* 0x00000000000079c5 */ /* 0x000fe20000000000 */
[----:B------:R-:W-:Y:S01]  /*1660*/  ULEA UR13, UR6, UR5, 0xb ;  /* 0x00000005060d7291 */ /* 0x000fe2000f8e583f */
[----:B------:R-:W-:Y:S01]  /*1670*/  UMOV UR9, 0x40000040 ;  /* 0x4000004000097882 */ /* 0x000fe20000000000 */
[----:B------:R-:W-:-:S03]  /*1680*/  UMOV UR11, 0x40000040 ;  /* 0x40000040000b7882 */ /* 0x000fc60000000000 */
[----:B------:R-:W-:Y:S02]  /*1690*/  UMOV UR8, UR12 ;  /* 0x0000000c00087c82 */ /* 0x000fe40008000000 */
[----:B------:R-:W-:Y:S02]  /*16a0*/  UMOV UR10, UR13 ;  /* 0x0000000d000a7c82 */ /* 0x000fe40008000000 */
[----:B------:R-:W-:Y:S01]  /*16b0*/  HGMMA.64x256x16.F32 R24, gdesc[UR8], R24, gsb0 ;  /* 0x03e00000081879f0 */ /* 0x000fe20008000818 */
        /* <DEDUP_REMOVED lines=26> */
[----:B------:R-:W-:Y:S01]  /*1860*/  BPT.TRAP 0x1 ;  /* 0x000000040000795c */ /* 0x000fe20000300000 */
.L_x_23:
[----:B------:R-:W-:Y:S01]  /*1870*/  ULEA UR8, UR7, UR14, 0x3 ;  /* 0x0000000e07087291 */ /* 0x000fe2000f8e183f */
[----:B------:R-:W-:-:S03]  /*1880*/  ISETP.GT.U32.AND P1, PT, R19, 0x1, PT ;  /* 0x000000011300780c */ /* 0x000fc60003f24070 */
[----:B------:R-:W-:-:S04]  /*1890*/  UIADD3 UR8, UR8, 0x28, URZ ;  /* 0x0000002808087890 */ /* 0x000fc8000fffe03f */
[----:B------:R-:W-:-:S09]  /*18a0*/  UPRMT UR8, URZ, 0x654, UR8 ;  /* 0x000006543f087896 */ /* 0x000fd20008000008 */
[----:B------:R-:W-:Y:S01]  /*18b0*/  SYNCS.ARRIVE.TRANS64.RED.A1T0 RZ, [UR8], RZ ;  /* 0x000000ffffff79a7 */ /* 0x000fe20008100408 */
[----:B------:R-:W-:Y:S05]  /*18c0*/  @P1 BRA `(.L_x_24) ;  /* 0x0000000000041947 */ /* 0x000fea0003800000 */
[----:B------:R-:W-:Y:S01]  /*18d0*/  BPT.TRAP 0x1 ;  /* 0x000000040000795c */ /* 0x000fe20000300000 */
.L_x_24:
[----:B------:R-:W-:Y:S01]  /*18e0*/  UIADD3 UR6, UR6, 0x1, URZ ;  /* 0x0000000106067890 */ /* 0x000fe2000fffe03f */
[C---:B------:R-:W-:Y:S01]  /*18f0*/  ISETP.GT.AND P1, PT, R0.reuse, 0x1, PT ;  /* 0x000000010000780c */ /* 0x040fe20003f24270 */
[----:B------:R-:W-:Y:S01]  /*1900*/  UIADD3 UR7, UR7, 0x1, URZ ;  /* 0x0000000107077890 */ /* 0x000fe2000fffe03f */
[----:B------:R-:W-:Y:S01]  /*1910*/  VIADD R0, R0, 0xffffffff ;  /* 0xffffffff00007836 */ /* 0x000fe20000000000 */
[----:B------:R-:W-:Y:S02]  /*1920*/  UISETP.NE.AND UP0, UPT, UR6, 0x5, UPT ;  /* 0x000000050600788c */ /* 0x000fe4000bf05270 */
[----:B------:R-:W-:Y:S02]  /*1930*/  UISETP.NE.AND UP1, UPT, UR7, 0x5, UPT ;  /* 0x000000050700788c */ /* 0x000fe4000bf25270 */
[----:B------:R-:W-:Y:S02]  /*1940*/  USEL UR8, URZ, 0x1, UP0 ;  /* 0x000000013f087887 */ /* 0x000fe40008000000 */
[----:B------:R-:W-:-:S02]  /*1950*/  USEL UR6, UR6, URZ, UP0 ;  /* 0x0000003f06067287 */ /* 0x000fc40008000000 */
[----:B------:R-:W-:Y:S02]  /*1960*/  USEL UR7, UR7, URZ, UP1 ;  /* 0x0000003f07077287 */ /* 0x000fe40008800000 */
[----:B------:R-:W-:Y:S01]  /*1970*/  LOP3.LUT R5, R5, UR8, RZ, 0x3c, !PT ;  /* 0x0000000805057c12 */ /* 0x000fe2000f8e3cff */
[----:B------:R-:W-:Y:S09]  /*1980*/  @P1 BRA `(.L_x_25) ;  /* 0xfffffff800f81947 */ /* 0x000ff2000383ffff */
.L_x_18:
[----:B------:R-:W2:Y:S02]  /*1990*/  LDC R0, c[0x0][0x28c] ;  /* 0x0000a300ff007b82 */ /* 0x000ea40000000800 */
[----:B--2---:R-:W-:-:S13]  /*19a0*/  ISETP.GE.AND P1, PT, R0, 0x1, PT ;  /* 0x000000010000780c */ /* 0x004fda0003f26270 */
[----:B------:R-:W-:Y:S05]  /*19b0*/  @!P1 BRA `(.L_x_26) ;  /* 0x0000000000489947 */ /* 0x000fea0003800000 */
[----:B------:R-:W-:Y:S05]  /*19c0*/  @!P0 BRA `(.L_x_27) ;  /* 0x0000000000048947 */ /* 0x000fea0003800000 */
[----:B------:R-:W-:Y:S01]  /*19d0*/  BPT.TRAP 0x1 ;  /* 0x000000040000795c */ /* 0x000fe20000300000 */
.L_x_27:
[----:B------:R-:W2:Y:S01]  /*19e0*/  S2UR UR7, SR_CgaCtaId ;  /* 0x00000000000779c3 */ /* 0x000ea20000008800 */
[----:B------:R-:W-:Y:S01]  /*19f0*/  UISETP.LT.AND UP0, UPT, UR40, 0x1, UPT ;  /* 0x000000012800788c */ /* 0x000fe2000bf01270 */
[----:B------:R-:W-:-:S03]  /*1a00*/  ISETP.GT.U32.AND P0, PT, R19, 0x1, PT ;  /* 0x000000011300780c */ /* 0x000fc60003f04070 */
[----:B------:R-:W-:-:S04]  /*1a10*/  USEL UR6, UR40, 0x1, UP0 ;  /* 0x0000000128067887 */ /* 0x000fc80008000000 */
[----:B------:R-:W-:-:S04]  /*1a20*/  UIADD3 UR6, UR39, UR40, -UR6 ;  /* 0x0000002827067290 */ /* 0x000fc8000fffe806 */
[----:B------:R-:W-:-:S04]  /*1a30*/  UIMAD.WIDE.U32 UR4, UR6, -0x33333333, URZ ;  /* 0xcccccccd060478a5 */ /* 0x000fc8000f8e003f */
[----:B------:R-:W-:-:S03]  /*1a40*/  USHF.R.U32.HI UR4, URZ, 0x2, UR5 ;  /* 0x000000023f047899 */ /* 0x000fc60008011605 */
[----:B------:R-:W-:Y:S01]  /*1a50*/  UMOV UR5, 0x400 ;  /* 0x0000040000057882 */ /* 0x000fe20000000000 */
[----:B------:R-:W-:Y:S02]  /*1a60*/  UIMAD UR6, UR4, -0x5, UR6 ;  /* 0xfffffffb040678a4 */ /* 0x000fe4000f8e0206 */
[----:B--2---:R-:W-:-:S04]  /*1a70*/  ULEA UR5, UR7, UR5, 0x18 ;  /* 0x0000000507057291 */ /* 0x004fc8000f8ec03f */
[----:B------:R-:W-:-:S04]  /*1a80*/  ULEA UR6, UR6, UR5, 0x3 ;  /* 0x0000000506067291 */ /* 0x000fc8000f8e183f */
[----:B------:R-:W-:-:S04]  /*1a90*/  UIADD3 UR6, UR6, 0x28, URZ ;  /* 0x0000002806067890 */ /* 0x000fc8000fffe03f */
[----:B------:R-:W-:-:S09]  /*1aa0*/  UPRMT UR6, URZ, 0x654, UR6 ;  /* 0x000006543f067896 */ /* 0x000fd20008000006 */
[----:B------:R-:W-:Y:S01]  /*1ab0*/  SYNCS.ARRIVE.TRANS64.RED.A1T0 RZ, [UR6], RZ ;  /* 0x000000ffffff79a7 */ /* 0x000fe20008100406 */
[----:B------:R-:W-:Y:S05]  /*1ac0*/  @P0 BRA `(.L_x_26) ;  /* 0x0000000000040947 */ /* 0x000fea0003800000 */
[----:B------:R-:W-:Y:S01]  /*1ad0*/  BPT.TRAP 0x1 ;  /* 0x000000040000795c */ /* 0x000fe20000300000 */
.L_x_26:
[----:B------:R-:W2:Y:S01]  /*1ae0*/  LDC R7, c[0x0][0x288] ;  /* 0x0000a200ff077b82 */ /* 0x000ea20000000800 */
[----:B01----:R-:W-:Y:S01]  /*1af0*/  SHF.R.U32.HI R3, RZ, 0x2, R18 ;  /* 0x00000002ff037819 */ /* 0x003fe20000011612 */
[----:B------:R-:W-:Y:S01]  /*1b00*/  UIADD3 UR39, UR40, UR39, URZ ;  /* 0x0000002728277290 */ /* 0x000fe2000fffe03f */
[C---:B------:R-:W-:Y:S01]  /*1b10*/  LOP3.LUT R4, R18.reuse, 0x60, RZ, 0xc0, !PT ;  /* 0x0000006012047812 */ /* 0x040fe200078ec0ff */
[----:B------:R-:W-:Y:S01]  /*1b20*/  ULDC UR7, c[0x0][0x284] ;  /* 0x0000a10000077ab9 */ /* 0x000fe20000000800 */
[----:B------:R-:W-:Y:S01]  /*1b30*/  LOP3.LUT R3, R3, 0x7, RZ, 0xc0, !PT ;  /* 0x0000000703037812 */ /* 0x000fe200078ec0ff */
[----:B------:R-:W-:Y:S01]  /*1b40*/  UISETP.GT.U32.AND UP0, UPT, UR39, 0x4, UPT ;  /* 0x000000042700788c */ /* 0x000fe2000bf04070 */
[----:B------:R-:W-:Y:S01]  /*1b50*/  SHF.R.U32.HI R10, RZ, 0x1, R4 ;  /* 0x00000001ff0a7819 */ /* 0x000fe20000011604 */
[----:B------:R-:W-:Y:S01]  /*1b60*/  IMAD.SHL.U32 R4, R18, 0x2, RZ ;  /* 0x0000000212047824 */ /* 0x000fe200078e00ff */
[----:B------:R-:W-:Y:S01]  /*1b70*/  LOP3.LUT R0, R22, 0x1, RZ, 0xc0, !PT ;  /* 0x0000000116007812 */ /* 0x000fe200078ec0ff */
[----:B------:R-:W-:Y:S01]  /*1b80*/  UISETP.LT.U32.AND UP0, UPT, UR40, 0x5, UP0 ;  /* 0x000000052800788c */ /* 0x000fe20008701070 */
[----:B------:R-:W-:Y:S01]  /*1b90*/  IADD3 R5, RZ, -R10, -R3 ;  /* 0x8000000aff057210 */ /* 0x000fe20007ffe803 */
[----:B------:R-:W-:Y:S01]  /*1ba0*/  UISETP.GE.U32.AND UP1, UPT, UR40, 0x5, UPT ;  /* 0x000000052800788c */ /* 0x000fe2000bf26070 */
[----:B------:R-:W-:Y:S01]  /*1bb0*/  LOP3.LUT R9, R4, 0x6, RZ, 0xc0, !PT ;  /* 0x0000000604097812 */ /* 0x000fe200078ec0ff */
[C---:B------:R-:W-:Y:S01]  /*1bc0*/  IMAD.SHL.U32 R6, R0.reuse, 0x40, RZ ;  /* 0x0000004000067824 */ /* 0x040fe200078e00ff */
[----:B------:R-:W-:Y:S01]  /*1bd0*/  SHF.R.S32.HI R21, RZ, 0x1f, R23 ;  /* 0x0000001fff157819 */ /* 0x000fe20000011417 */
[----:B------:R-:W-:Y:S01]  /*1be0*/  IMAD R11, R0, -0x40, R5 ;  /* 0xffffffc0000b7824 */ /* 0x000fe200078e0205 */
[----:B------:R-:W-:Y:S01]  /*1bf0*/  LOP3.LUT R0, R18, 0x3, RZ, 0xc0, !PT ;  /* 0x0000000312007812 */ /* 0x000fe200078ec0ff */
[----:B------:R-:W-:Y:S01]  /*1c00*/  ULDC.64 UR8, c[0x0][0x5d0] ;  /* 0x0001740000087ab9 */ /* 0x000fe20000000a00 */
[----:B------:R-:W-:Y:S01]  /*1c10*/  PRMT R8, R9, 0x6540, R152 ;  /* 0x0000654009087816 */ /* 0x000fe20000000098 */
[----:B------:R-:W-:Y:S01]  /*1c20*/  IMAD.SHL.U32 R152, R152, 0x100, RZ ;  /* 0x0000010098987824 */ /* 0x000fe200078e00ff */
[----:B------:R-:W-:Y:S01]  /*1c30*/  UIMAD.WIDE.U32 UR4, UR39, -0x33333333, URZ ;  /* 0xcccccccd270478a5 */ /* 0x000fe2000f8e003f */
[----:B------:R-:W-:Y:S01]  /*1c40*/  IMAD R4, R21, UR8, RZ ;  /* 0x0000000815047c24 */ /* 0x000fe2000f8e02ff */
[----:B------:R-:W-:Y:S01]  /*1c50*/  USEL UR6, URZ, 0x1, !UP0 ;  /* 0x000000013f067887 */ /* 0x000fe2000c000000 */
[----:B--2---:R-:W-:Y:S01]  /*1c60*/  IMAD R13, R0, -0x2, R7 ;  /* 0xfffffffe000d7824 */ /* 0x004fe200078e0207 */
[----:B------:R-:W-:Y:S01]  /*1c70*/  ISETP.GE.AND P0, PT, R152, R7, PT ;  /* 0x000000079800720c */ /* 0x000fe20003f06270 */
[C---:B------:R-:W-:Y:S01]  /*1c80*/  IMAD.SHL.U32 R0, R153.reuse, 0x80, RZ ;  /* 0x0000008099007824 */ /* 0x040fe200078e00ff */
[----:B------:R-:W-:Y:S01]  /*1c90*/  SHF.R.S32.HI R9, RZ, 0x1f, R8 ;  /* 0x0000001fff097819 */ /* 0x000fe20000011408 */
[----:B------:R-:W-:Y:S01]  /*1ca0*/  USHF.R.U32.HI UR4, URZ, 0x2, UR5 ;  /* 0x000000023f047899 */ /* 0x000fe20008011605 */
[----:B------:R-:W-:Y:S01]  /*1cb0*/  LOP3.LUT R3, R6, 0x40, R3, 0xe2, !PT ;  /* 0x0000004006037812 */ /* 0x000fe200078ee203 */
[----:B------:R-:W-:Y:S01]  /*1cc0*/  ULOP3.LUT UR38, UR38, UR6, URZ, 0x3c, !UPT ;  /* 0x0000000626267292 */ /* 0x000fe2000f8e3c3f */
[C---:B------:R-:W-:Y:S01]  /*1cd0*/  ISETP.GE.OR P0, PT, R0.reuse, UR7, P0 ;  /* 0x0000000700007c0c */ /* 0x040fe20008706670 */
[----:B------:R-:W-:Y:S01]  /*1ce0*/  IMAD.WIDE R6, R153, 0x80, RZ ;  /* 0x0000008099067825 */ /* 0x000fe200078e02ff */
[----:B------:R-:W-:Y:S01]  /*1cf0*/  UIMAD UR39, UR4, -0x5, UR39 ;  /* 0xfffffffb042778a4 */ /* 0x000fe2000f8e0227 */
[----:B------:R-:W-:Y:S01]  /*1d00*/  IADD3 R0, -R0, UR7, R11 ;  /* 0x0000000700007c10 */ /* 0x000fe2000fffe10b */
[----:B------:R-:W-:Y:S01]  /*1d10*/  @UP1 ULOP3.LUT UR38, UR38, 0x1, UR4, 0x78, !UPT ;  /* 0x0000000126261892 */ /* 0x000fe2000f8e7804 */
[C---:B------:R-:W-:Y:S01]  /*1d20*/  IMAD R15, R23.reuse, UR9, R4 ;  /* 0x00000009170f7c24 */ /* 0x040fe2000f8e0204 */
[----:B------:R-:W-:Y:S01]  /*1d30*/  LOP3.LUT R167, R6, R3, R10, 0xfe, !PT ;  /* 0x0000000306a77212 */ /* 0x000fe200078efe0a */
[----:B------:R-:W-:-:S04]  /*1d40*/  IMAD.WIDE.U32 R4, R23, UR8, R8 ;  /* 0x0000000817047c25 */ /* 0x000fc8000f8e0008 */
[----:B------:R-:W-:Y:S02]  /*1d50*/  IMAD.IADD R5, R5, 0x1, R15 ;  /* 0x0000000105057824 */ /* 0x000fe400078e020f */
[----:B------:R-:W-:Y:S02]  /*1d60*/  IMAD.IADD R3, R13, 0x1, -R152 ;  /* 0x000000010d037824 */ /* 0x000fe400078e0a98 */
[----:B------:R-:W-:Y:S01]  /*1d70*/  IMAD.MOV.U32 R153, RZ, RZ, -0x1 ;  /* 0xffffffffff997424 */ /* 0x000fe200078e00ff */
[----:B------:R-:W-:Y:S06]  /*1d80*/  @P0 BRA `(.L_x_28) ;  /* 0x0000007800dc0947 */ /* 0x000fec0003800000 */
[----:B------:R-:W0:Y:S01]  /*1d90*/  LDC.64 R10, c[0x0][0x5c8] ;  /* 0x00017200ff0a7b82 */ /* 0x000e220000000a00 */
[----:B-----5:R-:W-:Y:S01]  /*1da0*/  FSETP.NEU.AND P0, PT, R155, RZ, PT ;  /* 0x000000ff9b00720b */ /* 0x020fe20003f0d000 */
[----:B------:R-:W-:Y:S01]  /*1db0*/  BSSY B0, `(.L_x_28) ;  /* 0x00007b4000007945 */ /* 0x000fe20003800000 */
[----:B------:R-:W-:-:S04]  /*1dc0*/  ISETP.GT.AND P2, PT, R3, RZ, PT ;  /* 0x000000ff0300720c */ /* 0x000fc80003f44270 */
[----:B------:R-:W-:Y:S01]  /*1dd0*/  ISETP.GT.AND P1, PT, R0, RZ, P2 ;  /* 0x000000ff0000720c */ /* 0x000fe20001724270 */
[-C--:B0-----:R-:W-:Y:S02]  /*1de0*/  IMAD R12, R7, R10.reuse, RZ ;  /* 0x0000000a070c7224 */ /* 0x081fe400078e02ff */
[----:B------:R-:W-:-:S04]  /*1df0*/  IMAD.WIDE.U32 R160, R167, R10, R4 ;  /* 0x0000000aa7a07225 */ /* 0x000fc800078e0004 */
[----:B------:R-:W-:-:S04]  /*1e00*/  IMAD R5, R167, R11, R12 ;  /* 0x0000000ba7057224 */ /* 0x000fc800078e020c */
[----:B------:R-:W-:Y:S01]  /*1e10*/  IMAD.IADD R169, R161, 0x1, R5 ;  /* 0x00000001a1a97824 */ /* 0x000fe200078e0205 */
[----:B------:R-:W-:Y:S06]  /*1e20*/  @!P0 BRA `(.L_x_29) ;  /* 0x0000005400988947 */ /* 0x000fec0003800000 */
[----:B------:R-:W0:Y:S01]  /*1e30*/  LDC.64 R14, c[0x0][0x5b8] ;  /* 0x00016e00ff0e7b82 */ /* 0x000e220000000a00 */
[----:B------:R-:W-:-:S07]  /*1e40*/  ULDC.64 UR4, c[0x0][0x5c0] ;  /* 0x0001700000047ab9 */ /* 0x000fce0000000a00 */
[----:B------:R-:W1:Y:S08]  /*1e50*/  LDC.64 R164, c[0x0][0x5b0] ;  /* 0x00016c00ffa47b82 */ /* 0x000e700000000a00 */
[----:B------:R-:W2:Y:S01]  /*1e60*/  LDC.64 R12, c[0x0][0x5a8] ;  /* 0x00016a00ff0c7b82 */ /* 0x000ea20000000a00 */
[-C--:B0-----:R-:W-:Y:S02]  /*1e70*/  IMAD R4, R21, R14.reuse, RZ ;  /* 0x0000000e15047224 */ /* 0x081fe400078e02ff */
[----:B------:R-:W-:-:S04]  /*1e80*/  IMAD.WIDE.U32 R162, R23, R14, R8 ;  /* 0x0000000e17a27225 */ /* 0x000fc800078e0008 */
[----:B------:R-:W-:Y:S02]  /*1e90*/  IMAD R159, R23, R15, R4 ;  /* 0x0000000f179f7224 */ /* 0x000fe400078e0204 */
[-C--:B-1----:R-:W-:Y:S02]  /*1ea0*/  IMAD R6, R7, R164.reuse, RZ ;  /* 0x000000a407067224 */ /* 0x082fe400078e02ff */
[----:B------:R-:W-:Y:S02]  /*1eb0*/  IMAD.IADD R21, R163, 0x1, R159 ;  /* 0x00000001a3157824 */ /* 0x000fe400078e029f */
[----:B------:R-:W-:Y:S02]  /*1ec0*/  IMAD.MOV.U32 R20, RZ, RZ, R162 ;  /* 0x000000ffff147224 */ /* 0x000fe400078e00a2 */
[C---:B------:R-:W-:Y:S02]  /*1ed0*/  IMAD R161, R167.reuse, R165, R6 ;  /* 0x000000a5a7a17224 */ /* 0x040fe400078e0206 */
[----:B------:R-:W-:-:S04]  /*1ee0*/  IMAD.WIDE.U32 R4, R167, R164, R20 ;  /* 0x000000a4a7047225 */ /* 0x000fc800078e0014 */
[----:B------:R-:W-:Y:S01]  /*1ef0*/  IMAD.IADD R5, R5, 0x1, R161 ;  /* 0x0000000105057824 */ /* 0x000fe200078e02a1 */
[----:B--2---:R-:W-:-:S04]  /*1f00*/  LEA R6, P0, R4, R12, 0x1 ;  /* 0x0000000c04067211 */ /* 0x004fc800078008ff */
[----:B------:R-:W-:-:S05]  /*1f10*/  LEA.HI.X R7, R4, R13, R5, 0x1, P0 ;  /* 0x0000000d04077211 */ /* 0x000fca00000f0c05 */
[----:B------:R0:W2:Y:S01]  /*1f20*/  @P1 LDG.E.LTC128B.U16 R15, desc[UR36][R6.64] ;  /* 0x00000024060f1981 */ /* 0x0000a2000c1e1520 */
[----:B------:R-:W-:Y:S01]  /*1f30*/  IMAD.WIDE.U32 R156, R167, R164, R8 ;  /* 0x000000a4a79c7225 */ /* 0x000fe200078e0008 */
[----:B------:R-:W-:Y:S03]  /*1f40*/  BSSY B1, `(.L_x_30) ;  /* 0x0000013000017945 */ /* 0x000fe60003800000 */
[----:B------:R-:W-:Y:S02]  /*1f50*/  IMAD.IADD R157, R161, 0x1, R157 ;  /* 0x00000001a19d7824 */ /* 0x000fe400078e029d */
[----:B------:R-:W-:-:S04]  /*1f60*/  IMAD.WIDE.U32 R156, R23, R14, R156 ;  /* 0x0000000e179c7225 */ /* 0x000fc800078e009c */
[----:B0-----:R-:W-:Y:S01]  /*1f70*/  IMAD.IADD R7, R159, 0x1, R157 ;  /* 0x000000019f077824 */ /* 0x001fe200078e029d */
[----:B------:R-:W-:Y:S02]  /*1f80*/  LEA R6, P4, R156, R12, 0x1 ;  /* 0x0000000c9c067211 */ /* 0x000fe400078808ff */
[----:B------:R-:W-:Y:S02]  /*1f90*/  SHF.L.U64.HI R157, R164, 0x3, R165 ;  /* 0x00000003a49d7819 */ /* 0x000fe400000102a5 */
[----:B------:R-:W-:Y:S01]  /*1fa0*/  LEA.HI.X R7, R156, R13, R7, 0x1, P4 ;  /* 0x0000000d9c077211 */ /* 0x000fe200020f0c07 */
[----:B------:R-:W-:Y:S02]  /*1fb0*/  IMAD.SHL.U32 R156, R164, 0x8, RZ ;  /* 0x00000008a49c7824 */ /* 0x000fe400078e00ff */
[----:B--2---:R-:W-:-:S05]  /*1fc0*/  HADD2.F32 R4, -RZ, R15.H0_H0 ;  /* 0x2000000fff047230 */ /* 0x004fca0000004100 */
[----:B------:R-:W-:Y:S01]  /*1fd0*/  FMUL R5, R4, R155 ;  /* 0x0000009b04057220 */ /* 0x000fe20000400000 */
[----:B------:R-:W-:-:S03]  /*1fe0*/  LEA R4, P0, R160, UR4, 0x1 ;  /* 0x00000004a0047c11 */ /* 0x000fc6000f8008ff */
[----:B------:R-:W-:Y:S01]  /*1ff0*/  FFMA R24, R24, R154, R5 ;  /* 0x0000009a18187223 */ /* 0x000fe20000000005 */
[----:B------:R-:W-:Y:S02]  /*2000*/  LEA.HI.X R5, R160, UR5, R169, 0x1, P0 ;  /* 0x00000005a0057c11 */ /* 0x000fe400080f0ca9 */
[----:B------:R-:W-:Y:S02]  /*2010*/  ISETP.GT.AND P0, PT, R3, 0x1, PT ;  /* 0x000000010300780c */ /* 0x000fe40003f04270 */
[----:B------:R-:W-:Y:S02]  /*2020*/  F2FP.F16.F32.PACK_AB R24, RZ, R24 ;  /* 0x00000018ff18723e */ /* 0x000fe400000000ff */
[----:B------:R-:W-:-:S03]  /*2030*/  ISETP.GT.AND P3, PT, R0, RZ, P0 ;  /* 0x000000ff0000720c */ /* 0x000fc60000764270 */
[----:B------:R0:W-:Y:S10]  /*2040*/  @P1 STG.E.U16 desc[UR36][R4.64], R24 ;  /* 0x0000001804001986 */ /* 0x0001f4000c101524 */
[----:B------:R-:W-:Y:S05]  /*2050*/  @!P3 BRA `(.L_x_31) ;  /* 0x000000000004b947 */ /* 0x000fea0003800000 */
[----:B------:R1:W5:Y:S02]  /*2060*/  LDG.E.LTC128B.U16 R15, desc[UR36][R6.64+0x2] ;  /* 0x00000224060f7981 */ /* 0x000364000c1e1520 */
.L_x_31:
[----:B------:R-:W-:Y:S05]  /*2070*/  BSYNC B1 ;  /* 0x0000000000017941 */ /* 0x000fea0003800000 */
.L_x_30:
[----:B-----5:R-:W-:Y:S01]  /*2080*/  HADD2.F32 R20, -RZ, R15.H0_H0 ;  /* 0x2000000fff147230 */ /* 0x020fe20000004100 */
[----:B------:R-:W-:Y:S01]  /*2090*/  ISETP.GT.AND P2, PT, R0, 0x8, P2 ;  /* 0x000000080000780c */ /* 0x000fe20001744270 */
[----:B------:R-:W-:Y:S01]  /*20a0*/  IMAD.WIDE.U32 R156, R167, R164, R156 ;  /* 0x000000a4a79c7225 */ /* 0x000fe200078e009c */
[----:B------:R-:W-:-:S03]  /*20b0*/  PRMT R152, R15, 0x7610, R152 ;  /* 0x000076100f987816 */ /* 0x000fc60000000098 */
[----:B------:R-:W-:Y:S01]  /*20c0*/  FMUL R20, R20, R155 ;  /* 0x0000009b14147220 */ /* 0x000fe20000400000 */
[----:B------:R-:W-:Y:S01]  /*20d0*/  IMAD.IADD R161, R161, 0x1, R157 ;  /* 0x00000001a1a17824 */ /* 0x000fe200078e029d */
[----:B------:R-:W-:Y:S02]  /*20e0*/  IADD3 R162, P1, R162, R156, RZ ;  /* 0x0000009ca2a27210 */ /* 0x000fe40007f3e0ff */
[----:B------:R-:W-:-:S03]  /*20f0*/  FFMA R25, R25, R154, R20 ;  /* 0x0000009a19197223 */ /* 0x000fc60000000014 */
[----:B------:R-:W-:Y:S01]  /*2100*/  IMAD.X R21, R161, 0x1, R21, P1 ;  /* 0x00000001a1157824 */ /* 0x000fe200008e0615 */
[C---:B------:R-:W-:Y:S02]  /*2110*/  LEA R20, P1, R162.reuse, R12, 0x1 ;  /* 0x0000000ca2147211 */ /* 0x040fe400078208ff */
[----:B------:R-:W-:Y:S02]  /*2120*/  F2FP.F16.F32.PACK_AB R25, RZ, R25 ;  /* 0x00000019ff19723e */ /* 0x000fe400000000ff */
[----:B------:R-:W-:Y:S02]  /*2130*/  LEA.HI.X R21, R162, R13, R21, 0x1, P1 ;  /* 0x0000000da2157211 */ /* 0x000fe400008f0c15 */
[----:B------:R-:W-:-:S05]  /*2140*/  PRMT R157, R25, 0x7610, R157 ;  /* 0x00007610199d7816 */ /* 0x000fca000000009d */
[----:B------:R2:W-:Y:S04]  /*2150*/  @P3 STG.E.U16 desc[UR36][R4.64+0x2], R157 ;  /* 0x0000029d04003986 */ /* 0x0005e8000c101524 */
[----:B------:R-:W0:Y:S01]  /*2160*/  @P2 LDG.E.LTC128B.U16 R152, desc[UR36][R20.64] ;  /* 0x0000002414982981 */ /* 0x000e22000c1e1520 */
[----:B------:R-:W-:Y:S01]  /*2170*/  IADD3 R8, P1, R8, R156, RZ ;  /* 0x0000009c08087210 */ /* 0x000fe20007f3e0ff */
[----:B------:R-:W-:Y:S01]  /*2180*/  BSSY B1, `(.L_x_32) ;  /* 0x0000011000017945 */ /* 0x000fe20003800000 */
[----:B------:R-:W-:Y:S02]  /*2190*/  SHF.L.U64.HI R11, R10, 0x4, R11 ;  /* 0x000000040a0b7819 */ /* 0x000fe4000001020b */
[----:B------:R-:W-:Y:S01]  /*21a0*/  ISETP.GT.AND P0, PT, R0, 0x8, P0 ;  /* 0x000000080000780c */ /* 0x000fe20000704270 */
[----:B------:R-:W-:Y:S01]  /*21b0*/  IMAD.X R9, R9, 0x1, R161, P1 ;  /* 0x0000000109097824 */ /* 0x000fe200008e06a1 */
[----:B------:R-:W-:Y:S01]  /*21c0*/  LEA R10, P1, R10, R4, 0x4 ;  /* 0x000000040a0a7211 */ /* 0x000fe200078220ff */
[----:B------:R-:W-:-:S04]  /*21d0*/  IMAD.WIDE.U32 R14, R23, R14, R8 ;  /* 0x0000000e170e7225 */ /* 0x000fc800078e0008 */
[----:B------:R-:W-:Y:S01]  /*21e0*/  IMAD.X R11, R11, 0x1, R5, P1 ;  /* 0x000000010b0b7824 */ /* 0x000fe200008e0605 */
[----:B------:R-:W-:Y:S01]  /*21f0*/  LEA R8, P3, R14, R12, 0x1 ;  /* 0x0000000c0e087211 */ /* 0x000fe200078608ff */
[----:B------:R-:W-:-:S05]  /*2200*/  IMAD.IADD R9, R159, 0x1, R15 ;  /* 0x000000019f097824 */ /* 0x000fca00078e020f */
[----:B------:R-:W-:Y:S01]  /*2210*/  LEA.HI.X R9, R14, R13, R9, 0x1, P3 ;  /* 0x0000000d0e097211 */ /* 0x000fe200018f0c09 */
[----:B0-----:R-:W-:-:S05]  /*2220*/  HADD2.F32 R24, -RZ, R152.H0_H0 ;  /* 0x20000098ff187230 */ /* 0x001fca0000004100 */
[----:B------:R-:W-:-:S04]  /*2230*/  FMUL R25, R24, R155 ;  /* 0x0000009b18197220 */ /* 0x000fc80000400000 */
[----:B------:R-:W-:-:S05]  /*2240*/  FFMA R25, R26, R154, R25 ;  /* 0x0000009a1a197223 */ /* 0x000fca0000000019 */
[----:B------:R-:W-:-:S05]  /*2250*/  F2FP.F16.F32.PACK_AB R25, RZ, R25 ;  /* 0x00000019ff19723e */ /* 0x000fca00000000ff */
[----:B------:R2:W-:Y:S01]  /*2260*/  @P2 STG.E.U16 desc[UR36][R10.64], R25 ;  /* 0x000000190a002986 */ /* 0x0005e2000c101524 */
[----:B------:R-:W-:Y:S05]  /*2270*/  @!P0 BRA `(.L_x_33) ;  /* 0x0000000000048947 */ /* 0x000fea0003800000 */
[----:B------:R0:W5:Y:S02]  /*2280*/  LDG.E.LTC128B.U16 R152, desc[UR36][R8.64+0x2] ;  /* 0x0000022408987981 */ /* 0x000164000c1e1520 */
.L_x_33:
[----:B------:R-:W-:Y:S05]  /*2290*/  BSYNC B1 ;  /* 0x0000000000017941 */ /* 0x000fea0003800000 */
.L_x_32:
[----:B-----5:R-:W-:Y:S01]  /*22a0*/  HADD2.F32 R12, -RZ, R152.H0_H0 ;  /* 0x20000098ff0c7230 */ /* 0x020fe20000004100 */
[----:B------:R-:W-:Y:S01]  /*22b0*/  ISETP.GT.AND P1, PT, R3, 0x8, PT ;  /* 0x000000080300780c */ /* 0x000fe20003f24270 */
[----:B------:R-:W-:Y:S03]  /*22c0*/  BSSY B1, `(.L_x_34) ;  /* 0x0000008000017945 */ /* 0x000fe60003800000 */
[----:B------:R-:W-:Y:S01]  /*22d0*/  FMUL R12, R12, R155 ;  /* 0x0000009b0c0c7220 */ /* 0x000fe20000400000 */
[----:B------:R-:W-:-:S03]  /*22e0*/  ISETP.GT.AND P2, PT, R0, RZ, P1 ;  /* 0x000000ff0000720c */ /* 0x000fc60000f44270 */
[----:B------:R-:W-:-:S05]  /*22f0*/  FFMA R12, R27, R154, R12 ;  /* 0x0000009a1b0c7223 */ /* 0x000fca000000000c */
[----:B------:R-:W-:-:S05]  /*2300*/  F2FP.F16.F32.PACK_AB R12, RZ, R12 ;  /* 0x0000000cff0c723e */ /* 0x000fca00000000ff */
[----:B------:R3:W-:Y:S01]  /*2310*/  @P0 STG.E.U16 desc[UR36][R10.64+0x2], R12 ;  /* 0x0000020c0a000986 */ /* 0x0007e2000c101524 */
[----:B------:R-:W-:Y:S05]  /*2320*/  @!P2 BRA `(.L_x_35) ;  /* 0x000000000004a947 */ /* 0x000fea0003800000 */
[----:B------:R4:W5:Y:S02]  /*2330*/  LDG.E.LTC128B.U16 R152, desc[UR36][R6.64+0x10] ;  /* 0x0000102406987981 */ /* 0x000964000c1e1520 */
.L_x_35:
[----:B------:R-:W-:Y:S05]  /*2340*/  BSYNC B1 ;  /* 0x0000000000017941 */ /* 0x000fea0003800000 */
.L_x_34:
[----:B---3-5:R-:W-:Y:S01]  /*2350*/  HADD2.F32 R12, -RZ, R152.H0_H0 ;  /* 0x20000098ff0c7230 */ /* 0x028fe20000004100 */
        /* <DEDUP_REMOVED lines=9> */
.L_x_37:
[----:B------:R-:W-:Y:S05]  /*23f0*/  BSYNC B1 ;  /* 0x0000000000017941 */ /* 0x000fea0003800000 */
.L_x_36:
[----:B-----5:R-:W-:Y:S01]  /*2400*/  HADD2.F32 R12, -RZ, R152.H0_H0 ;  /* 0x20000098ff0c7230 */ /* 0x020fe20000004100 */
[----:B------:R-:W-:Y:S01]  /*2410*/  ISETP.GT.AND P1, PT, R0, 0x8, P1 ;  /* 0x000000080000780c */ /* 0x000fe20000f24270 */
[----:B------:R-:W-:Y:S03]  /*2420*/  BSSY B1, `(.L_x_38) ;  /* 0x0000007000017945 */ /* 0x000fe60003800000 */
[----:B------:R-:W-:-:S04]  /*2430*/  FMUL R12, R12, R155 ;  /* 0x0000009b0c0c7220 */ /* 0x000fc80000400000 */
[----:B------:R-:W-:-:S05]  /*2440*/  FFMA R12, R29, R154, R12 ;  /* 0x0000009a1d0c7223 */ /* 0x000fca000000000c */
[----:B------:R-:W-:-:S05]  /*2450*/  F2FP.F16.F32.PACK_AB R12, RZ, R12 ;  /* 0x0000000cff0c723e */ /* 0x000fca00000000ff */
[----:B------:R0:W-:Y:S01]  /*2460*/  @P3 STG.E.U16 desc[UR36][R4.64+0x12], R12 ;  /* 0x0000120c04003986 */ /* 0x0001e2000c101524 */
[----:B------:R-:W-:Y:S05]  /*2470*/  @!P1 BRA `(.L_x_39) ;  /* 0x0000000000049947 */ /* 0x000fea0003800000 */
[----:B------:R0:W5:Y:S02]  /*2480*/  LDG.E.LTC128B.U16 R152, desc[UR36][R8.64+0x10] ;  /* 0x0000102408987981 */ /* 0x000164000c1e1520 */
.L_x_39:
[----:B------:R-:W-:Y:S05]  /*2490*/  BSYNC B1 ;  /* 0x0000000000017941 */ /* 0x000fea0003800000 */
.L_x_38:
[----:B0----5:R-:W-:Y:S01]  /*24a0*/  HADD2.F32 R12, -RZ, R152.H0_H0 ;  /* 0x20000098ff0c7230 */ /* 0x021fe20000004100 */
[----:B------:R-:W-:Y:S01]  /*24b0*/  ISETP.GT.AND P0, PT, R0, 0x8, P0 ;  /* 0x000000080000780c */ /* 0x000fe20000704270 */
[----:B------:R-:W-:Y:S03]  /*24c0*/  BSSY B1, `(.L_x_40) ;  /* 0x0000007000017945 */ /* 0x000fe60003800000 */
[----:B---3--:R-:W-:-:S04]  /*24d0*/  FMUL R13, R12, R155 ;  /* 0x0000009b0c0d7220 */ /* 0x008fc80000400000 */
[----:B------:R-:W-:-:S05]  /*24e0*/  FFMA R13, R30, R154, R13 ;  /* 0x0000009a1e0d7223 */ /* 0x000fca000000000d */
[----:B------:R-:W-:-:S05]  /*24f0*/  F2FP.F16.F32.PACK_AB R13, RZ, R13 ;  /* 0x0000000dff0d723e */ /* 0x000fca00000000ff */
[----:B------:R0:W-:Y:S01]  /*2500*/  @P1 STG.E.U16 desc[UR36][R10.64+0x10], R13 ;  /* 0x0000100d0a001986 */ /* 0x0001e2000c101524 */
[----:B------:R-:W-:Y:S05]  /*2510*/  @!P0 BRA `(.L_x_41) ;  /* 0x0000000000048947 */ /* 0x000fea0003800000 */
[----:B------:R3:W5:Y:S02]  /*2520*/  LDG.E.LTC128B.U16 R152, desc[UR36][R8.64+0x12] ;  /* 0x0000122408987981 */ /* 0x000764000c1e1520 */
.L_x_41:
[----:B------:R-:W-:Y:S05]  /*2530*/  BSYNC B1 ;  /* 0x0000000000017941 */ /* 0x000fea0003800000 */
.L_x_40:
        /* <DEDUP_REMOVED lines=10> */
.L_x_43:
[----:B------:R-:W-:Y:S05]  /*25e0*/  BSYNC B1 ;  /* 0x0000000000017941 */ /* 0x000fea0003800000 */
.L_x_42:
[----:B0----5:R-:W-:Y:S01]  /*25f0*/  HADD2.F32 R12, -RZ, R152.H0_H0 ;  /* 0x20000098ff0c7230 */ /* 0x021fe20000004100 */
        /* <DEDUP_REMOVED lines=9> */
.L_x_45:
[----:B------:R-:W-:Y:S05]  /*2690*/  BSYNC B1 ;  /* 0x0000000000017941 */ /* 0x000fea0003800000 */
.L_x_44:
        /* <DEDUP_REMOVED lines=9> */
.L_x_47:
[----:B------:R-:W-:Y:S05]  /*2730*/  BSYNC B1 ;  /* 0x0000000000017941 */ /* 0x000fea0003800000 */
.L_x_46:
[----:B0----5:R-:W-:Y:S01]  /*2740*/  HADD2.F32 R12, -RZ, R152.H0_H0 ;  /* 0x20000098ff0c7230 */ /* 0x021fe20000004100 */
        /* <DEDUP_REMOVED lines=8> */
.L_x_49:
[----:B------:R-:W-:Y:S05]  /*27d0*/  BSYNC B1 ;  /* 0x0000000000017941 */ /* 0x000fea0003800000 */
.L_x_48:
        /* <DEDUP_REMOVED lines=10> */
.L_x_51:
[----:B------:R-:W-:Y:S05]  /*2880*/  BSYNC B1 ;  /* 0x0000000000017941 */ /* 0x000fea0003800000 */
.L_x_50:
        /* <DEDUP_REMOVED lines=10> */
.L_x_53:
[----:B------:R-:W-:Y:S05]  /*2930*/  BSYNC B1 ;  /* 0x0000000000017941 */ /* 0x000fea0003800000 */
.L_x_52:
        /* <DEDUP_REMOVED lines=9> */
.L_x_55:
[----:B------:R-:W-:Y:S05]  /*29d0*/  BSYNC B1 ;  /* 0x0000000000017941 */ /* 0x000fea0003800000 */
.L_x_54:
        /* <DEDUP_REMOVED lines=9> */
.L_x_57:
[----:B------:R-:W-:Y:S05]  /*2a70*/  BSYNC B1 ;  /* 0x0000000000017941 */ /* 0x000fea0003800000 */
.L_x_56:
        /* <DEDUP_REMOVED lines=10> */
.L_x_59:
[----:B------:R-:W-:Y:S05]  /*2b20*/  BSYNC B1 ;  /* 0x0000000000017941 */ /* 0x000fea0003800000 */
.L_x_58:
        /* <DEDUP_REMOVED lines=10> */
.L_x_61:
[----:B------:R-:W-:Y:S05]  /*2bd0*/  BSYNC B1 ;  /* 0x0000000000017941 */ /* 0x000fea0003800000 */
.L_x_60:
        /* <DEDUP_REMOVED lines=9> */
.L_x_63:
[----:B------:R-:W-:Y:S05]  /*2c70*/  BSYNC B1 ;  /* 0x0000000000017941 */ /* 0x000fea0003800000 */
.L_x_62:
        /* <DEDUP_REMOVED lines=9> */
.L_x_65:
[----:B------:R-:W-:Y:S05]  /*2d10*/  BSYNC B1 ;  /* 0x0000000000017941 */ /* 0x000fea0003800000 */
.L_x_64:
        /* <DEDUP_REMOVED lines=10> */
.L_x_67:
[----:B------:R-:W-:Y:S05]  /*2dc0*/  BSYNC B1 ;  /* 0x0000000000017941 */ /* 0x000fea0003800000 */
.L_x_66:
        /* <DEDUP_REMOVED lines=10> */
.L_x_69:
[----:B------:R-:W-:Y:S05]  /*2e70*/  BSYNC B1 ;  /* 0x0000000000017941 */ /* 0x000fea0003800000 */
.L_x_68:
        /* <DEDUP_REMOVED lines=9> */
.L_x_71:
[----:B------:R-:W-:Y:S05]  /*2f10*/  BSYNC B1 ;  /* 0x0000000000017941 */ /* 0x000fea0003800000 */
.L_x_70:
        /* <DEDUP_REMOVED lines=9> */
.L_x_73:
[----:B------:R-:W-:Y:S05]  /*2fb0*/  BSYNC B1 ;  /* 0x0000000000017941 */ /* 0x000fea0003800000 */
.L_x_72:
        /* <DEDUP_REMOVED lines=10> */
.L_x_75:
[----:B------:R-:W-:Y:S05]  /*3060*/  BSYNC B1 ;  /* 0x0000000000017941 */ /* 0x000fea0003800000 */
.L_x_74:
        /* <DEDUP_REMOVED lines=10> */
.L_x_77:
[----:B------:R-:W-:Y:S05]  /*3110*/  BSYNC B1 ;  /* 0x0000000000017941 */ /* 0x000fea0003800000 */
.L_x_76:
        /* <DEDUP_REMOVED lines=9> */
.L_x_79:
[----:B------:R-:W-:Y:S05]  /*31b0*/  BSYNC B1 ;  /* 0x0000000000017941 */ /* 0x000fea0003800000 */
.L_x_78:
        /* <DEDUP_REMOVED lines=9> */
.L_x_81:
[----:B------:R-:W-:Y:S05]  /*3250*/  BSYNC B1 ;  /* 0x0000000000017941 */ /* 0x000fea0003800000 */
.L_x_80:
        /* <DEDUP_REMOVED lines=10> */
.L_x_83:
[----:B------:R-:W-:Y:S05]  /*3300*/  BSYNC B1 ;  /* 0x0000000000017941 */ /* 0x000fea0003800000 */
.L_x_82:
        /* <DEDUP_REMOVED lines=10> */
.L_x_85:
[----:B------:R-:W-:Y:S05]  /*33b0*/  BSYNC B1 ;  /* 0x0000000000017941 */ /* 0x000fea0003800000 */
.L_x_84:
        /* <DEDUP_REMOVED lines=9> */
.L_x_87:
[----:B------:R-:W-:Y:S05]  /*3450*/  BSYNC B1 ;  /* 0x0000000000017941 */ /* 0x000fea0003800000 */
.L_x_86:
        /* <DEDUP_REMOVED lines=9> */
.L_x_89:
[----:B------:R-:W-:Y:S05]  /*34f0*/  BSYNC B1 ;  /* 0x0000000000017941 */ /* 0x000fea0003800000 */
.L_x_88:
        /* <DEDUP_REMOVED lines=10> */
.L_x_91:
[----:B------:R-:W-:Y:S05]  /*35a0*/  BSYNC B1 ;  /* 0x0000000000017941 */ /* 0x000fea0003800000 */
.L_x_90:
        /* <DEDUP_REMOVED lines=10> */
.L_x_93:
[----:B------:R-:W-:Y:S05]  /*3650*/  BSYNC B1 ;  /* 0x0000000000017941 */ /* 0x000fea0003800000 */
.L_x_92:
        /* <DEDUP_REMOVED lines=9> */
.L_x_95:
[----:B------:R-:W-:Y:S05]  /*36f0*/  BSYNC B1 ;  /* 0x0000000000017941 */ /* 0x000fea0003800000 */
.L_x_94:
        /* <DEDUP_REMOVED lines=9> */
.L_x_97:
[----:B------:R-:W-:Y:S05]  /*3790*/  BSYNC B1 ;  /* 0x0000000000017941 */ /* 0x000fea0003800000 */
.L_x_96:
        /* <DEDUP_REMOVED lines=10> */
.L_x_99:
[----:B------:R-:W-:Y:S05]  /*3840*/  BSYNC B1 ;  /* 0x0000000000017941 */ /* 0x000fea0003800000 */
.L_x_98:
        /* <DEDUP_REMOVED lines=10> */
.L_x_101:
[----:B------:R-:W-:Y:S05]  /*38f0*/  BSYNC B1 ;  /* 0x0000000000017941 */ /* 0x000fea0003800000 */
.L_x_100:
        /* <DEDUP_REMOVED lines=9> */
.L_x_103:
[----:B------:R-:W-:Y:S05]  /*3990*/  BSYNC B1 ;  /* 0x0000000000017941 */ /* 0x000fea0003800000 */
.L_x_102:
        /* <DEDUP_REMOVED lines=9> */
.L_x_105:
[----:B------:R-:W-:Y:S05]  /*3a30*/  BSYNC B1 ;  /* 0x0000000000017941 */ /* 0x000fea0003800000 */
.L_x_104:
        /* <DEDUP_REMOVED lines=10> */
.L_x_107:
[----:B------:R-:W-:Y:S05]  /*3ae0*/  BSYNC B1 ;  /* 0x0000000000017941 */ /* 0x000fea0003800000 */
.L_x_106:
        /* <DEDUP_REMOVED lines=10> */
.L_x_109:
[----:B------:R-:W-:Y:S05]  /*3b90*/  BSYNC B1 ;  /* 0x0000000000017941 */ /* 0x000fea0003800000 */
.L_x_108:
        /* <DEDUP_REMOVED lines=9> */
.L_x_111:
[----:B------:R-:W-:Y:S05]  /*3c30*/  BSYNC B1 ;  /* 0x0000000000017941 */ /* 0x000fea0003800000 */
.L_x_110:
        /* <DEDUP_REMOVED lines=9> */
.L_x_113:
[----:B------:R-:W-:Y:S05]  /*3cd0*/  BSYNC B1 ;  /* 0x0000000000017941 */ /* 0x000fea0003800000 */
.L_x_112:
        /* <DEDUP_REMOVED lines=10> */
.L_x_115:
[----:B------:R-:W-:Y:S05]  /*3d80*/  BSYNC B1 ;  /* 0x0000000000017941 */ /* 0x000fea0003800000 */
.L_x_114:
        /* <DEDUP_REMOVED lines=10> */
.L_x_117:
[----:B------:R-:W-:Y:S05]  /*3e30*/  BSYNC B1 ;  /* 0x0000000000017941 */ /* 0x000fea0003800000 */
.L_x_116:
        /* <DEDUP_REMOVED lines=9> */
.L_x_119:
[----:B------:R-:W-:Y:S05]  /*3ed0*/  BSYNC B1 ;  /* 0x0000000000017941 */ /* 0x000fea0003800000 */
.L_x_118:
        /* <DEDUP_REMOVED lines=9> */
.L_x_121:
[----:B------:R-:W-:Y:S05]  /*3f70*/  BSYNC B1 ;  /* 0x0000000000017941 */ /* 0x000fea0003800000 */
.L_x_120:
        /* <DEDUP_REMOVED lines=10> */
.L_x_123:
[----:B------:R-:W-:Y:S05]  /*4020*/  BSYNC B1 ;  /* 0x0000000000017941 */ /* 0x000fea0003800000 */
.L_x_122:
        /* <DEDUP_REMOVED lines=10> */
.L_x_125:
[----:B------:R-:W-:Y:S05]  /*40d0*/  BSYNC B1 ;  /* 0x0000000000017941 */ /* 0x000fea0003800000 */
.L_x_124:
        /* <DEDUP_REMOVED lines=9> */
.L_x_127:
[----:B------:R-:W-:Y:S05]  /*4170*/  BSYNC B1 ;  /* 0x0000000000017941 */ /* 0x000fea0003800000 */
.L_x_126:
        /* <DEDUP_REMOVED lines=9> */
.L_x_129:
[----:B------:R-:W-:Y:S05]  /*4210*/  BSYNC B1 ;  /* 0x0000000000017941 */ /* 0x000fea0003800000 */
.L_x_128:
        /* <DEDUP_REMOVED lines=10> */
.L_x_131:
[----:B------:R-:W-:Y:S05]  /*42c0*/  BSYNC B1 ;  /* 0x0000000000017941 */ /* 0x000fea0003800000 */
.L_x_130:
        /* <DEDUP_REMOVED lines=10> */
.L_x_133:
[----:B------:R-:W-:Y:S05]  /*4370*/  BSYNC B1 ;  /* 0x0000000000017941 */ /* 0x000fea0003800000 */
.L_x_132:
        /* <DEDUP_REMOVED lines=9> */
.L_x_135:
[----:B------:R-:W-:Y:S05]  /*4410*/  BSYNC B1 ;  /* 0x0000000000017941 */ /* 0x000fea0003800000 */
.L_x_134:
        /* <DEDUP_REMOVED lines=9> */
.L_x_137:
[----:B------:R-:W-:Y:S05]  /*44b0*/  BSYNC B1 ;  /* 0x0000000000017941 */ /* 0x000fea0003800000 */
.L_x_136:
        /* <DEDUP_REMOVED lines=10> */
.L_x_139:
[----:B------:R-:W-:Y:S05]  /*4560*/  BSYNC B1 ;  /* 0x0000000000017941 */ /* 0x000fea0003800000 */
.L_x_138:
        /* <DEDUP_REMOVED lines=10> */
.L_x_141:
[----:B------:R-:W-:Y:S05]  /*4610*/  BSYNC B1 ;  /* 0x0000000000017941 */ /* 0x000fea0003800000 */
.L_x_140:
        /* <DEDUP_REMOVED lines=9> */
.L_x_143:
[----:B------:R-:W-:Y:S05]  /*46b0*/  BSYNC B1 ;  /* 0x0000000000017941 */ /* 0x000fea0003800000 */
.L_x_142:
        /* <DEDUP_REMOVED lines=9> */
.L_x_145:
[----:B------:R-:W-:Y:S05]  /*4750*/  BSYNC B1 ;  /* 0x0000000000017941 */ /* 0x000fea0003800000 */
.L_x_144:
        /* <DEDUP_REMOVED lines=10> */
.L_x_147:
[----:B------:R-:W-:Y:S05]  /*4800*/  BSYNC B1 ;  /* 0x0000000000017941 */ /* 0x000fea0003800000 */
.L_x_146:
        /* <DEDUP_REMOVED lines=10> */
.L_x_149:
[----:B------:R-:W-:Y:S05]  /*48b0*/  BSYNC B1 ;  /* 0x0000000000017941 */ /* 0x000fea0003800000 */
.L_x_148:
        /* <DEDUP_REMOVED lines=9> */
.L_x_151:
[----:B------:R-:W-:Y:S05]  /*4950*/  BSYNC B1 ;  /* 0x0000000000017941 */ /* 0x000fea0003800000 */
.L_x_150:
        /* <DEDUP_REMOVED lines=9> */
.L_x_153:
[----:B------:R-:W-:Y:S05]  /*49f0*/  BSYNC B1 ;  /* 0x0000000000017941 */ /* 0x000fea0003800000 */
.L_x_152:
        /* <DEDUP_REMOVED lines=10> */
.L_x_155:
[----:B------:R-:W-:Y:S05]  /*4aa0*/  BSYNC B1 ;  /* 0x0000000000017941 */ /* 0x000fea0003800000 */
.L_x_154:
        /* <DEDUP_REMOVED lines=10> */
.L_x_157:
[----:B------:R-:W-:Y:S05]  /*4b50*/  BSYNC B1 ;  /* 0x0000000000017941 */ /* 0x000fea0003800000 */
.L_x_156:
        /* <DEDUP_REMOVED lines=9> */
.L_x_159:
[----:B------:R-:W-:Y:S05]  /*4bf0*/  BSYNC B1 ;  /* 0x0000000000017941 */ /* 0x000fea0003800000 */
.L_x_158:
        /* <DEDUP_REMOVED lines=9> */
.L_x_161:
[----:B------:R-:W-:Y:S05]  /*4c90*/  BSYNC B1 ;  /* 0x0000000000017941 */ /* 0x000fea0003800000 */
.L_x_160:
        /* <DEDUP_REMOVED lines=10> */
.L_x_163:
[----:B------:R-:W-:Y:S05]  /*4d40*/  BSYNC B1 ;  /* 0x0000000000017941 */ /* 0x000fea0003800000 */
.L_x_162:
        /* <DEDUP_REMOVED lines=10> */
.L_x_165:
[----:B------:R-:W-:Y:S05]  /*4df0*/  BSYNC B1 ;  /* 0x0000000000017941 */ /* 0x000fea0003800000 */
.L_x_164:
        /* <DEDUP_REMOVED lines=9> */
.L_x_167:
[----:B------:R-:W-:Y:S05]  /*4e90*/  BSYNC B1 ;  /* 0x0000000000017941 */ /* 0x000fea0003800000 */
.L_x_166:
        /* <DEDUP_REMOVED lines=9> */
.L_x_169:
[----:B------:R-:W-:Y:S05]  /*4f30*/  BSYNC B1 ;  /* 0x0000000000017941 */ /* 0x000fea0003800000 */
.L_x_168:
        /* <DEDUP_REMOVED lines=10> */
.L_x_171:
[----:B------:R-:W-:Y:S05]  /*4fe0*/  BSYNC B1 ;  /* 0x0000000000017941 */ /* 0x000fea0003800000 */
.L_x_170:
        /* <DEDUP_REMOVED lines=10> */
.L_x_173:
[----:B------:R-:W-:Y:S05]  /*5090*/  BSYNC B1 ;  /* 0x0000000000017941 */ /* 0x000fea0003800000 */
.L_x_172:
        /* <DEDUP_REMOVED lines=9> */
.L_x_175:
[----:B------:R-:W-:Y:S05]  /*5130*/  BSYNC B1 ;  /* 0x0000000000017941 */ /* 0x000fea0003800000 */
.L_x_174:
        /* <DEDUP_REMOVED lines=9> */
.L_x_177:
[----:B------:R-:W-:Y:S05]  /*51d0*/  BSYNC B1 ;  /* 0x0000000000017941 */ /* 0x000fea0003800000 */
.L_x_176:
        /* <DEDUP_REMOVED lines=10> */
.L_x_179:
[----:B------:R-:W-:Y:S05]  /*5280*/  BSYNC B1 ;  /* 0x0000000000017941 */ /* 0x000fea0003800000 */
.L_x_178:
        /* <DEDUP_REMOVED lines=10> */
.L_x_181:
[----:B------:R-:W-:Y:S05]  /*5330*/  BSYNC B1 ;  /* 0x0000000000017941 */ /* 0x000fea0003800000 */
.L_x_180:
        /* <DEDUP_REMOVED lines=9> */
.L_x_183:
[----:B------:R-:W-:Y:S05]  /*53d0*/  BSYNC B1 ;  /* 0x0000000000017941 */ /* 0x000fea0003800000 */
.L_x_182:
        /* <DEDUP_REMOVED lines=9> */
.L_x_185:
[----:B------:R-:W-:Y:S05]  /*5470*/  BSYNC B1 ;  /* 0x0000000000017941 */ /* 0x000fea0003800000 */
.L_x_184:
        /* <DEDUP_REMOVED lines=10> */
.L_x_187:
[----:B------:R-:W-:Y:S05]  /*5520*/  BSYNC B1 ;  /* 0x0000000000017941 */ /* 0x000fea0003800000 */
.L_x_186:
        /* <DEDUP_REMOVED lines=10> */
.L_x_189:
[----:B------:R-:W-:Y:S05]  /*55d0*/  BSYNC B1 ;  /* 0x0000000000017941 */ /* 0x000fea0003800000 */
.L_x_188:
        /* <DEDUP_REMOVED lines=9> */
.L_x_191:
[----:B------:R-:W-:Y:S05]  /*5670*/  BSYNC B1 ;  /* 0x0000000000017941 */ /* 0x000fea0003800000 */
.L_x_190:
        /* <DEDUP_REMOVED lines=9> */
.L_x_193:
[----:B------:R-:W-:Y:S05]  /*5710*/  BSYNC B1 ;  /* 0x0000000000017941 */ /* 0x000fea0003800000 */
.L_x_192:
        /* <DEDUP_REMOVED lines=10> */
.L_x_195:
[----:B------:R-:W-:Y:S05]  /*57c0*/  BSYNC B1 ;  /* 0x0000000000017941 */ /* 0x000fea0003800000 */
.L_x_194:
        /* <DEDUP_REMOVED lines=10> */
.L_x_197:
[----:B------:R-:W-:Y:S05]  /*5870*/  BSYNC B1 ;  /* 0x0000000000017941 */ /* 0x000fea0003800000 */
.L_x_196:
        /* <DEDUP_REMOVED lines=9> */
.L_x_199:
[----:B------:R-:W-:Y:S05]  /*5910*/  BSYNC B1 ;  /* 0x0000000000017941 */ /* 0x000fea0003800000 */
.L_x_198:
        /* <DEDUP_REMOVED lines=9> */
.L_x_201:
[----:B------:R-:W-:Y:S05]  /*59b0*/  BSYNC B1 ;  /* 0x0000000000017941 */ /* 0x000fea0003800000 */
.L_x_200:
        /* <DEDUP_REMOVED lines=10> */
.L_x_203:
[----:B------:R-:W-:Y:S05]  /*5a60*/  BSYNC B1 ;  /* 0x0000000000017941 */ /* 0x000fea0003800000 */
.L_x_202:
        /* <DEDUP_REMOVED lines=10> */
.L_x_205:
[----:B------:R-:W-:Y:S05]  /*5b10*/  BSYNC B1 ;  /* 0x0000000000017941 */ /* 0x000fea0003800000 */
.L_x_204:
        /* <DEDUP_REMOVED lines=9> */
.L_x_207:
[----:B------:R-:W-:Y:S05]  /*5bb0*/  BSYNC B1 ;  /* 0x0000000000017941 */ /* 0x000fea0003800000 */
.L_x_206:
        /* <DEDUP_REMOVED lines=9> */
.L_x_209:
[----:B------:R-:W-:Y:S05]  /*5c50*/  BSYNC B1 ;  /* 0x0000000000017941 */ /* 0x000fea0003800000 */
.L_x_208:
        /* <DEDUP_REMOVED lines=10> */
.L_x_211:
[----:B------:R-:W-:Y:S05]  /*5d00*/  BSYNC B1 ;  /* 0x0000000000017941 */ /* 0x000fea0003800000 */
.L_x_210:
        /* <DEDUP_REMOVED lines=10> */
.L_x_213:
[----:B------:R-:W-:Y:S05]  /*5db0*/  BSYNC B1 ;  /* 0x0000000000017941 */ /* 0x000fea0003800000 */
.L_x_212:
        /* <DEDUP_REMOVED lines=9> */
.L_x_215:
[----:B------:R-:W-:Y:S05]  /*5e50*/  BSYNC B1 ;  /* 0x0000000000017941 */ /* 0x000fea0003800000 */
.L_x_214:
        /* <DEDUP_REMOVED lines=9> */
.L_x_217:
[----:B------:R-:W-:Y:S05]  /*5ef0*/  BSYNC B1 ;  /* 0x0000000000017941 */ /* 0x000fea0003800000 */
.L_x_216:
        /* <DEDUP_REMOVED lines=10> */
.L_x_219:
[----:B------:R-:W-:Y:S05]  /*5fa0*/  BSYNC B1 ;  /* 0x0000000000017941 */ /* 0x000fea0003800000 */
.L_x_218:
        /* <DEDUP_REMOVED lines=10> */
.L_x_221:
[----:B------:R-:W-:Y:S05]  /*6050*/  BSYNC B1 ;  /* 0x0000000000017941 */ /* 0x000fea0003800000 */
.L_x_220:
        /* <DEDUP_REMOVED lines=9> */
.L_x_223:
[----:B------:R-:W-:Y:S05]  /*60f0*/  BSYNC B1 ;  /* 0x0000000000017941 */ /* 0x000fea0003800000 */
.L_x_222:
        /* <DEDUP_REMOVED lines=9> */
.L_x_225:
[----:B------:R-:W-:Y:S05]  /*6190*/  BSYNC B1 ;  /* 0x0000000000017941 */ /* 0x000fea0003800000 */
.L_x_224:
        /* <DEDUP_REMOVED lines=10> */
.L_x_227:
[----:B------:R-:W-:Y:S05]  /*6240*/  BSYNC B1 ;  /* 0x0000000000017941 */ /* 0x000fea0003800000 */
.L_x_226:
        /* <DEDUP_REMOVED lines=10> */
.L_x_229:
[----:B------:R-:W-:Y:S05]  /*62f0*/  BSYNC B1 ;  /* 0x0000000000017941 */ /* 0x000fea0003800000 */
.L_x_228:
        /* <DEDUP_REMOVED lines=9> */
.L_x_231:
[----:B------:R-:W-:Y:S05]  /*6390*/  BSYNC B1 ;  /* 0x0000000000017941 */ /* 0x000fea0003800000 */
.L_x_230:
        /* <DEDUP_REMOVED lines=9> */
.L_x_233:
[----:B------:R-:W-:Y:S05]  /*6430*/  BSYNC B1 ;  /* 0x0000000000017941 */ /* 0x000fea0003800000 */
.L_x_232:
        /* <DEDUP_REMOVED lines=10> */
.L_x_235:
[----:B------:R-:W-:Y:S05]  /*64e0*/  BSYNC B1 ;  /* 0x0000000000017941 */ /* 0x000fea0003800000 */
.L_x_234:
        /* <DEDUP_REMOVED lines=10> */
.L_x_237:
[----:B------:R-:W-:Y:S05]  /*6590*/  BSYNC B1 ;  /* 0x0000000000017941 */ /* 0x000fea0003800000 */
.L_x_236:
        /* <DEDUP_REMOVED lines=9> */
.L_x_239:
[----:B------:R-:W-:Y:S05]  /*6630*/  BSYNC B1 ;  /* 0x0000000000017941 */ /* 0x000fea0003800000 */
.L_x_238:
        /* <DEDUP_REMOVED lines=9> */
.L_x_241:
[----:B------:R-:W-:Y:S05]  /*66d0*/  BSYNC B1 ;  /* 0x0000000000017941 */ /* 0x000fea0003800000 */
.L_x_240:
        /* <DEDUP_REMOVED lines=10> */
.L_x_243:
[----:B------:R-:W-:Y:S05]  /*6780*/  BSYNC B1 ;  /* 0x0000000000017941 */ /* 0x000fea0003800000 */
.L_x_242:
        /* <DEDUP_REMOVED lines=10> */
.L_x_245:
[----:B------:R-:W-:Y:S05]  /*6830*/  BSYNC B1 ;  /* 0x0000000000017941 */ /* 0x000fea0003800000 */
.L_x_244:
        /* <DEDUP_REMOVED lines=9> */
.L_x_247:
[----:B------:R-:W-:Y:S05]  /*68d0*/  BSYNC B1 ;  /* 0x0000000000017941 */ /* 0x000fea0003800000 */
.L_x_246:
        /* <DEDUP_REMOVED lines=9> */
.L_x_249:
[----:B------:R-:W-:Y:S05]  /*6970*/  BSYNC B1 ;  /* 0x0000000000017941 */ /* 0x000fea0003800000 */
.L_x_248:
        /* <DEDUP_REMOVED lines=10> */
.L_x_251:
[----:B------:R-:W-:Y:S05]  /*6a20*/  BSYNC B1 ;  /* 0x0000000000017941 */ /* 0x000fea0003800000 */
.L_x_250:
        /* <DEDUP_REMOVED lines=10> */
.L_x_253:
[----:B------:R-:W-:Y:S05]  /*6ad0*/  BSYNC B1 ;  /* 0x0000000000017941 */ /* 0x000fea0003800000 */
.L_x_252:
        /* <DEDUP_REMOVED lines=9> */
.L_x_255:
[----:B------:R-:W-:Y:S05]  /*6b70*/  BSYNC B1 ;  /* 0x0000000000017941 */ /* 0x000fea0003800000 */
.L_x_254:
        /* <DEDUP_REMOVED lines=9> */
.L_x_257:
[----:B------:R-:W-:Y:S05]  /*6c10*/  BSYNC B1 ;  /* 0x0000000000017941 */ /* 0x000fea0003800000 */
.L_x_256:
        /* <DEDUP_REMOVED lines=10> */
.L_x_259:
[----:B------:R-:W-:Y:S05]  /*6cc0*/  BSYNC B1 ;  /* 0x0000000000017941 */ /* 0x000fea0003800000 */
.L_x_258:
        /* <DEDUP_REMOVED lines=10> */
.L_x_261:
[----:B------:R-:W-:Y:S05]  /*6d70*/  BSYNC B1 ;  /* 0x0000000000017941 */ /* 0x000fea0003800000 */
.L_x_260:
        /* <DEDUP_REMOVED lines=9> */
.L_x_263:
[----:B------:R-:W-:Y:S05]  /*6e10*/  BSYNC B1 ;  /* 0x0000000000017941 */ /* 0x000fea0003800000 */
.L_x_262:
        /* <DEDUP_REMOVED lines=9> */
.L_x_265:
[----:B------:R-:W-:Y:S05]  /*6eb0*/  BSYNC B1 ;  /* 0x0000000000017941 */ /* 0x000fea0003800000 */
.L_x_264:
        /* <DEDUP_REMOVED lines=10> */
.L_x_267:
[----:B------:R-:W-:Y:S05]  /*6f60*/  BSYNC B1 ;  /* 0x0000000000017941 */ /* 0x000fea0003800000 */
.L_x_266:
        /* <DEDUP_REMOVED lines=10> */
.L_x_269:
[----:B------:R-:W-:Y:S05]  /*7010*/  BSYNC B1 ;  /* 0x0000000000017941 */ /* 0x000fea0003800000 */
.L_x_268:
        /* <DEDUP_REMOVED lines=9> */
.L_x_271:
[----:B------:R-:W-:Y:S05]  /*70b0*/  BSYNC B1 ;  /* 0x0000000000017941 */ /* 0x000fea0003800000 */
.L_x_270:
        /* <DEDUP_REMOVED lines=9> */
.L_x_273:
[----:B------:R-:W-:Y:S05]  /*7150*/  BSYNC B1 ;  /* 0x0000000000017941 */ /* 0x000fea0003800000 */
.L_x_272:
        /* <DEDUP_REMOVED lines=10> */
.L_x_275:
[----:B------:R-:W-:Y:S05]  /*7200*/  BSYNC B1 ;  /* 0x0000000000017941 */ /* 0x000fea0003800000 */
.L_x_274:
        /* <DEDUP_REMOVED lines=10> */
.L_x_277:
[----:B------:R-:W-:Y:S05]  /*72b0*/  BSYNC B1 ;  /* 0x0000000000017941 */ /* 0x000fea0003800000 */
.L_x_276:
[----:B01--45:R-:W-:Y:S01]  /*72c0*/  HADD2.F32 R6, -RZ, R152.H0_H0 ;  /* 0x20000098ff067230 */ /* 0x033fe20000004100 */
        /* <DEDUP_REMOVED lines=8> */
.L_x_279:
[----:B------:R-:W-:Y:S05]  /*7350*/  BSYNC B1 ;  /* 0x0000000000017941 */ /* 0x000fea0003800000 */
.L_x_278:
[----:B0-2--5:R-:W-:Y:S01]  /*7360*/  HADD2.F32 R4, -RZ, R152.H0_H0 ;  /* 0x20000098ff047230 */ /* 0x025fe20000004100 */
[----:B------:R-:W-:Y:S01]  /*7370*/  ISETP.GT.AND P0, PT, R0, 0x8, P0 ;  /* 0x000000080000780c */ /* 0x000fe20000704270 */
[----:B------:R-:W-:Y:S01]  /*7380*/  @P1 IMAD.MOV.U32 R5, RZ, RZ, R11 ;  /* 0x000000ffff051224 */ /* 0x000fe200078e000b */
[----:B------:R-:W-:Y:S02]  /*7390*/  BSSY B1, `(.L_x_280) ;  /* 0x0000008000017945 */ /* 0x000fe40003800000 */
[----:B------:R-:W-:Y:S01]  /*73a0*/  FMUL R3, R4, R155 ;  /* 0x0000009b04037220 */ /* 0x000fe20000400000 */
[----:B------:R-:W-:-:S03]  /*73b0*/  @P1 IMAD.MOV.U32 R4, RZ, RZ, R10 ;  /* 0x000000ffff041224 */ /* 0x000fc600078e000a */
[----:B------:R-:W-:-:S05]  /*73c0*/  FFMA R3, R150, R154, R3 ;  /* 0x0000009a96037223 */ /* 0x000fca0000000003 */
[----:B------:R-:W-:-:S05]  /*73d0*/  F2FP.F16.F32.PACK_AB R3, RZ, R3 ;  /* 0x00000003ff03723e */ /* 0x000fca00000000ff */
[----:B------:R0:W-:Y:S01]  /*73e0*/  @P1 STG.E.U16 desc[UR36][R4.64+0x1f0], R3 ;  /* 0x0001f00304001986 */ /* 0x0001e2000c101524 */
[----:B------:R-:W-:Y:S05]  /*73f0*/  @!P0 BRA `(.L_x_281) ;  /* 0x0000000000048947 */ /* 0x000fea0003800000 */
[----:B------:R2:W5:Y:S02]  /*7400*/  LDG.E.LTC128B.U16 R152, desc[UR36][R8.64+0x1f2] ;  /* 0x0001f22408987981 */ /* 0x000564000c1e1520 */
.L_x_281:
[----:B------:R-:W-:Y:S05]  /*7410*/  BSYNC B1 ;  /* 0x0000000000017941 */ /* 0x000fea0003800000 */
.L_x_280:
[----:B------:R-:W-:Y:S05]  /*7420*/  @!P0 BRA `(.L_x_282) ;  /* 0x0000002400308947 */ /* 0x000fea0003800000 */
[----:B-----5:R-:W-:-:S05]  /*7430*/  HADD2.F32 R152, -RZ, R152.H0_H0 ;  /* 0x20000098ff987230 */ /* 0x020fca0000004100 */
[----:B------:R-:W-:-:S04]  /*7440*/  FMUL R152, R152, R155 ;  /* 0x0000009b98987220 */ /* 0x000fc80000400000 */
[----:B------:R-:W-:-:S05]  /*7450*/  FFMA R152, R151, R154, R152 ;  /* 0x0000009a97987223 */ /* 0x000fca0000000098 */
[----:B------:R-:W-:-:S05]  /*7460*/  F2FP.F16.F32.PACK_AB R152, RZ, R152 ;  /* 0x00000098ff98723e */ /* 0x000fca00000000ff */
[----:B------:R4:W-:Y:S01]  /*7470*/  STG.E.U16 desc[UR36][R10.64+0x1f2], R152 ;  /* 0x0001f2980a007986 */ /* 0x0009e2000c101524 */
[----:B------:R-:W-:Y:S05]  /*7480*/  BRA `(.L_x_282) ;  /* 0x0000002400187947 */ /* 0x000fea0003800000 */
.L_x_29:
[----:B------:R-:W-:Y:S01]  /*7490*/  ISETP.GT.AND P0, PT, R3, 0x1, PT ;  /* 0x000000010300780c */ /* 0x000fe20003f04270 */
[----:B------:R-:W-:Y:S01]  /*74a0*/  ULDC.64 UR4, c[0x0][0x5c0] ;  /* 0x0001700000047ab9 */ /* 0x000fe20000000a00 */
[-C--:B------:R-:W-:Y:S01]  /*74b0*/  FMUL R24, R24, R154.reuse ;  /* 0x0000009a18187220 */ /* 0x080fe20000400000 */
[-C--:B------:R-:W-:Y:S01]  /*74c0*/  FMUL R25, R25, R154.reuse ;  /* 0x0000009a19197220 */ /* 0x080fe20000400000 */
[----:B------:R-:W-:Y:S01]  /*74d0*/  ISETP.GT.AND P3, PT, R0, RZ, P0 ;  /* 0x000000ff0000720c */ /* 0x000fe20000764270 */
[-C--:B------:R-:W-:Y:S01]  /*74e0*/  FMUL R26, R26, R154.reuse ;  /* 0x0000009a1a1a7220 */ /* 0x080fe20000400000 */
[----:B------:R-:W-:Y:S01]  /*74f0*/  LEA R4, P4, R160, UR4, 0x1 ;  /* 0x00000004a0047c11 */ /* 0x000fe2000f8808ff */
[----:B------:R-:W-:Y:S01]  /*7500*/  FMUL R27, R27, R154 ;  /* 0x0000009a1b1b7220 */ /* 0x000fe20000400000 */
[----:B------:R-:W-:Y:S01]  /*7510*/  F2FP.F16.F32.PACK_AB R24, RZ, R24 ;  /* 0x00000018ff18723e */ /* 0x000fe200000000ff */
[-C--:B------:R-:W-:Y:S01]  /*7520*/  FMUL R28, R28, R154.reuse ;  /* 0x0000009a1c1c7220 */ /* 0x080fe20000400000 */
[----:B------:R-:W-:Y:S01]  /*7530*/  LEA.HI.X R5, R160, UR5, R169, 0x1, P4 ;  /* 0x00000005a0057c11 */ /* 0x000fe2000a0f0ca9 */
[-C--:B------:R-:W-:Y:S01]  /*7540*/  FMUL R29, R29, R154.reuse ;  /* 0x0000009a1d1d7220 */ /* 0x080fe20000400000 */
[----:B------:R-:W-:Y:S01]  /*7550*/  F2FP.F16.F32.PACK_AB R25, RZ, R25 ;  /* 0x00000019ff19723e */ /* 0x000fe200000000ff */
[-C--:B------:R-:W-:Y:S01]  /*7560*/  FMUL R30, R30, R154.reuse ;  /* 0x0000009a1e1e7220 */ /* 0x080fe20000400000 */
[----:B------:R-:W-:Y:S01]  /*7570*/  SHF.L.U64.HI R11, R10, 0x4, R11 ;  /* 0x000000040a0b7819 */ /* 0x000fe2000001020b */
[----:B------:R-:W-:Y:S01]  /*7580*/  @P1 STG.E.U16 desc[UR36][R4.64], R24 ;  /* 0x0000001804001986 */ /* 0x000fe2000c101524 */
[----:B------:R-:W-:Y:S01]  /*7590*/  ISETP.GT.AND P1, PT, R3, 0x8, PT ;  /* 0x000000080300780c */ /* 0x000fe20003f24270 */
[----:B------:R-:W-:Y:S01]  /*75a0*/  FMUL R31, R31, R154 ;  /* 0x0000009a1f1f7220 */ /* 0x000fe20000400000 */
[----:B------:R-:W-:Y:S01]  /*75b0*/  ISETP.GT.AND P4, PT, R0, 0x8, P0 ;  /* 0x000000080000780c */ /* 0x000fe20000784270 */
[----:B------:R-:W-:Y:S01]  /*75c0*/  @P3 STG.E.U16 desc[UR36][R4.64+0x2], R25 ;  /* 0x0000021904003986 */ /* 0x000fe2000c101524 */
[----:B------:R-:W-:Y:S01]  /*75d0*/  LEA R6, P3, R10, R4, 0x4 ;  /* 0x000000040a067211 */ /* 0x000fe200078620ff */
[-C--:B------:R-:W-:Y:S01]  /*75e0*/  FMUL R32, R32, R154.reuse ;  /* 0x0000009a20207220 */ /* 0x080fe20000400000 */
[C---:B------:R-:W-:Y:S01]  /*75f0*/  ISETP.GT.AND P2, PT, R0.reuse, 0x8, P2 ;  /* 0x000000080000780c */ /* 0x040fe20001744270 */
[-C--:B------:R-:W-:Y:S01]  /*7600*/  FMUL R33, R33, R154.reuse ;  /* 0x0000009a21217220 */ /* 0x080fe20000400000 */
[----:B------:R-:W-:Y:S01]  /*7610*/  ISETP.GT.AND P0, PT, R3, 0x9, PT ;  /* 0x000000090300780c */ /* 0x000fe20003f04270 */
[----:B------:R-:W-:Y:S01]  /*7620*/  IMAD.X R7, R11, 0x1, R5, P3 ;  /* 0x000000010b077824 */ /* 0x000fe200018e0605 */
[----:B------:R-:W-:Y:S01]  /*7630*/  ISETP.GT.AND P5, PT, R0, RZ, P1 ;  /* 0x000000ff0000720c */ /* 0x000fe20000fa4270 */
[-C--:B------:R-:W-:Y:S01]  /*7640*/  FMUL R34, R34, R154.reuse ;  /* 0x0000009a22227220 */ /* 0x080fe20000400000 */
[----:B------:R-:W-:Y:S01]  /*7650*/  ISETP.GT.AND P3, PT, R0, RZ, P0 ;  /* 0x000000ff0000720c */ /* 0x000fe20000764270 */
[----:B------:R-:W-:Y:S01]  /*7660*/  FMUL R35, R35, R154 ;  /* 0x0000009a23237220 */ /* 0x000fe20000400000 */
[----:B------:R-:W-:Y:S01]  /*7670*/  F2FP.F16.F32.PACK_AB R26, RZ, R26 ;  /* 0x0000001aff1a723e */ /* 0x000fe200000000ff */
[-C--:B------:R-:W-:Y:S01]  /*7680*/  FMUL R36, R36, R154.reuse ;  /* 0x0000009a24247220 */ /* 0x080fe20000400000 */
[----:B------:R-:W-:Y:S01]  /*7690*/  F2FP.F16.F32.PACK_AB R27, RZ, R27 ;  /* 0x0000001bff1b723e */ /* 0x000fe200000000ff */
[----:B------:R-:W-:Y:S01]  /*76a0*/  FMUL R37, R37, R154 ;  /* 0x0000009a25257220 */ /* 0x000fe20000400000 */
[----:B------:R-:W-:Y:S01]  /*76b0*/  F2FP.F16.F32.PACK_AB R28, RZ, R28 ;  /* 0x0000001cff1c723e */ /* 0x000fe200000000ff */
[----:B------:R-:W-:Y:S01]  /*76c0*/  @P2 STG.E.U16 desc[UR36][R6.64], R26 ;  /* 0x0000001a06002986 */ /* 0x000fe2000c101524 */
[----:B------:R-:W-:Y:S01]  /*76d0*/  F2FP.F16.F32.PACK_AB R29, RZ, R29 ;  /* 0x0000001dff1d723e */ /* 0x000fe200000000ff */
[-C--:B------:R-:W-:Y:S01]  /*76e0*/  FMUL R38, R38, R154.reuse ;  /* 0x0000009a26267220 */ /* 0x080fe20000400000 */
[C---:B------:R-:W-:Y:S01]  /*76f0*/  ISETP.GT.AND P2, PT, R0.reuse, 0x8, P1 ;  /* 0x000000080000780c */ /* 0x040fe20000f44270 */
[----:B------:R-:W-:Y:S01]  /*7700*/  @P4 STG.E.U16 desc[UR36][R6.64+0x2], R27 ;  /* 0x0000021b06004986 */ /* 0x000fe2000c101524 */
[----:B------:R-:W-:Y:S01]  /*7710*/  ISETP.GT.AND P1, PT, R3, 0x10, PT ;  /* 0x000000100300780c */ /* 0x000fe20003f24270 */
[----:B------:R-:W-:Y:S01]  /*7720*/  FMUL R39, R39, R154 ;  /* 0x0000009a27277220 */ /* 0x000fe20000400000 */
[----:B------:R-:W-:Y:S01]  /*7730*/  F2FP.F16.F32.PACK_AB R30, RZ, R30 ;  /* 0x0000001eff1e723e */ /* 0x000fe200000000ff */
[----:B------:R-:W-:Y:S01]  /*7740*/  @P5 STG.E.U16 desc[UR36][R4.64+0x10], R28 ;  /* 0x0000101c04005986 */ /* 0x000fe2000c101524 */
[----:B------:R-:W-:Y:S01]  /*7750*/  ISETP.GT.AND P4, PT, R0, RZ, P1 ;  /* 0x000000ff0000720c */ /* 0x000fe20000f84270 */
[-C--:B------:R-:W-:Y:S01]  /*7760*/  FMUL R40, R40, R154.reuse ;  /* 0x0000009a28287220 */ /* 0x080fe20000400000 */
[----:B------:R-:W-:Y:S01]  /*7770*/  F2FP.F16.F32.PACK_AB R31, RZ, R31 ;  /* 0x0000001fff1f723e */ /* 0x000fe200000000ff */
[----:B------:R-:W-:Y:S01]  /*7780*/  @P3 STG.E.U16 desc[UR36][R4.64+0x12], R29 ;  /* 0x0000121d04003986 */ /* 0x000fe2000c101524 */
[----:B------:R-:W-:Y:S01]  /*7790*/  ISETP.GT.AND P3, PT, R0, 0x8, P0 ;  /* 0x000000080000780c */ /* 0x000fe20000764270 */
[----:B------:R-:W-:Y:S01]  /*77a0*/  FMUL R41, R41, R154 ;  /* 0x0000009a29297220 */ /* 0x000fe20000400000 */
[----:B------:R-:W-:Y:S01]  /*77b0*/  ISETP.GT.AND P0, PT, R3, 0x11, PT ;  /* 0x000000110300780c */ /* 0x000fe20003f04270 */
[----:B------:R-:W-:Y:S01]  /*77c0*/  @P2 STG.E.U16 desc[UR36][R6.64+0x10], R30 ;  /* 0x0000101e06002986 */ /* 0x000fe2000c101524 */
[----:B------:R-:W-:Y:S01]  /*77d0*/  F2FP.F16.F32.PACK_AB R32, RZ, R32 ;  /* 0x00000020ff20723e */ /* 0x000fe200000000ff */
[-C--:B------:R-:W-:Y:S01]  /*77e0*/  FMUL R42, R42, R154.reuse ;  /* 0x0000009a2a2a7220 */ /* 0x080fe20000400000 */
[C---:B------:R-:W-:Y:S01]  /*77f0*/  ISETP.GT.AND P5, PT, R0.reuse, RZ, P0 ;  /* 0x000000ff0000720c */ /* 0x040fe200007a4270 */
[-C--:B------:R-:W-:Y:S01]  /*7800*/  FMUL R43, R43, R154.reuse ;  /* 0x0000009a2b2b7220 */ /* 0x080fe20000400000 */
[----:B------:R-:W-:Y:S01]  /*7810*/  ISETP.GT.AND P2, PT, R0, 0x8, P1 ;  /* 0x000000080000780c */ /* 0x000fe20000f44270 */
[-C--:B------:R-:W-:Y:S01]  /*7820*/  FMUL R44, R44, R154.reuse ;  /* 0x0000009a2c2c7220 */ /* 0x080fe20000400000 */
[----:B------:R-:W-:Y:S01]  /*7830*/  ISETP.GT.AND P1, PT, R3, 0x18, PT ;  /* 0x000000180300780c */ /* 0x000fe20003f24270 */
[-C--:B------:R-:W-:Y:S01]  /*7840*/  FMUL R45, R45, R154.reuse ;  /* 0x0000009a2d2d7220 */ /* 0x080fe20000400000 */
[----:B------:R-:W-:Y:S01]  /*7850*/  F2FP.F16.F32.PACK_AB R33, RZ, R33 ;  /* 0x00000021ff21723e */ /* 0x000fe200000000ff */
[----:B------:R-:W-:Y:S01]  /*7860*/  @P3 STG.E.U16 desc[UR36][R6.64+0x12], R31 ;  /* 0x0000121f06003986 */ /* 0x000fe2000c101524 */
[----:B------:R-:W-:Y:S01]  /*7870*/  ISETP.GT.AND P3, PT, R0, 0x8, P0 ;  /* 0x000000080000780c */ /* 0x000fe20000764270 */
[-C--:B------:R-:W-:Y:S01]  /*7880*/  FMUL R46, R46, R154.reuse ;  /* 0x0000009a2e2e7220 */ /* 0x080fe20000400000 */
[----:B------:R-:W-:Y:S01]  /*7890*/  ISETP.GT.AND P0, PT, R3, 0x19, PT ;  /* 0x000000190300780c */ /* 0x000fe20003f04270 */
[----:B------:R-:W-:Y:S01]  /*78a0*/  @P4 STG.E.U16 desc[UR36][R4.64+0x20], R32 ;  /* 0x0000202004004986 */ /* 0x000fe2000c101524 */
[C---:B------:R-:W-:Y:S01]  /*78b0*/  ISETP.GT.AND P4, PT, R0.reuse, RZ, P1 ;  /* 0x000000ff0000720c */ /* 0x040fe20000f84270 */
[----:B------:R-:W-:Y:S01]  /*78c0*/  FMUL R47, R47, R154 ;  /* 0x0000009a2f2f7220 */ /* 0x000fe20000400000 */
[----:B------:R-:W-:Y:S01]  /*78d0*/  F2FP.F16.F32.PACK_AB R34, RZ, R34 ;  /* 0x00000022ff22723e */ /* 0x000fe200000000ff */
[----:B------:R-:W-:Y:S01]  /*78e0*/  @P5 STG.E.U16 desc[UR36][R4.64+0x22], R33 ;  /* 0x0000222104005986 */ /* 0x000fe2000c101524 */
[----:B------:R-:W-:Y:S01]  /*78f0*/  ISETP.GT.AND P5, PT, R0, RZ, P0 ;  /* 0x000000ff0000720c */ /* 0x000fe200007a4270 */
[----:B------:R-:W-:Y:S01]  /*7900*/  FMUL R48, R48, R154 ;  /* 0x0000009a30307220 */ /* 0x000fe20000400000 */
[----:B------:R-:W-:Y:S01]  /*7910*/  F2FP.F16.F32.PACK_AB R35, RZ, R35 ;  /* 0x00000023ff23723e */ /* 0x000fe200000000ff */
[----:B------:R-:W-:Y:S01]  /*7920*/  @P2 STG.E.U16 desc[UR36][R6.64+0x20], R34 ;  /* 0x0000202206002986 */ /* 0x000fe2000c101524 */
[----:B------:R-:W-:Y:S01]  /*7930*/  F2FP.F16.F32.PACK_AB R36, RZ, R36 ;  /* 0x00000024ff24723e */ /* 0x000fe200000000ff */
[-C--:B------:R-:W-:Y:S01]  /*7940*/  FMUL R49, R49, R154.reuse ;  /* 0x0000009a31317220 */ /* 0x080fe20000400000 */
[----:B------:R-:W-:Y:S01]  /*7950*/  ISETP.GT.AND P2, PT, R0, 0x8, P1 ;  /* 0x000000080000780c */ /* 0x000fe20000f44270 */
[----:B------:R-:W-:Y:S01]  /*7960*/  @P3 STG.E.U16 desc[UR36][R6.64+0x22], R35 ;  /* 0x0000222306003986 */ /* 0x000fe2000c101524 */
[----:B------:R-:W-:Y:S01]  /*7970*/  ISETP.GT.AND P1, PT, R3, 0x20, PT ;  /* 0x000000200300780c */ /* 0x000fe20003f24270 */
[-C--:B------:R-:W-:Y:S01]  /*7980*/  FMUL R50, R50, R154.reuse ;  /* 0x0000009a32327220 */ /* 0x080fe20000400000 */
[----:B------:R-:W-:Y:S01]  /*7990*/  F2FP.F16.F32.PACK_AB R37, RZ, R37 ;  /* 0x00000025ff25723e */ /* 0x000fe200000000ff */
[----:B------:R-:W-:Y:S01]  /*79a0*/  @P4 STG.E.U16 desc[UR36][R4.64+0x30], R36 ;  /* 0x0000302404004986 */ /* 0x000fe2000c101524 */
[C---:B------:R-:W-:Y:S01]  /*79b0*/  ISETP.GT.AND P3, PT, R0.reuse, 0x8, P0 ;  /* 0x000000080000780c */ /* 0x040fe20000764270 */
[-C--:B------:R-:W-:Y:S01]  /*79c0*/  FMUL R51, R51, R154.reuse ;  /* 0x0000009a33337220 */ /* 0x080fe20000400000 */
[----:B------:R-:W-:Y:S01]  /*79d0*/  ISETP.GT.AND P0, PT, R3, 0x21, PT ;  /* 0x000000210300780c */ /* 0x000fe20003f04270 */
[----:B------:R-:W-:Y:S01]  /*79e0*/  @P5 STG.E.U16 desc[UR36][R4.64+0x32], R37 ;  /* 0x0000322504005986 */ /* 0x000fe2000c101524 */
[----:B------:R-:W-:Y:S01]  /*79f0*/  ISETP.GT.AND P4, PT, R0, RZ, P1 ;  /* 0x000000ff0000720c */ /* 0x000fe20000f84270 */
[----:B------:R-:W-:Y:S01]  /*7a00*/  FMUL R52, R52, R154 ;  /* 0x0000009a34347220 */ /* 0x000fe20000400000 */
[----:B------:R-:W-:Y:S01]  /*7a10*/  F2FP.F16.F32.PACK_AB R38, RZ, R38 ;  /* 0x00000026ff26723e */ /* 0x000fe200000000ff */
[-C--:B------:R-:W-:Y:S01]  /*7a20*/  FMUL R53, R53, R154.reuse ;  /* 0x0000009a35357220 */ /* 0x080fe20000400000 */
        /* <DEDUP_REMOVED lines=325> */
[----:B------:R-:W-:Y:S01]  /*8e80*/  FMUL R151, R151, R154 ;  /* 0x0000009a97977220 */ /* 0x000fe20000400000 */
[----:B------:R-:W-:Y:S01]  /*8e90*/  ISETP.GT.AND P2, PT, R0, 0x8, P1 ;  /* 0x000000080000780c */ /* 0x000fe20000f44270 */
[----:B------:R-:W-:Y:S01]  /*8ea0*/  @P3 STG.E.U16 desc[UR36][R6.64+0x132], R103 ;  /* 0x0001326706003986 */ /* 0x000fe2000c101524 */
[----:B------:R-:W-:-:S02]  /*8eb0*/  ISETP.GT.AND P1, PT, R3, 0xa8, PT ;  /* 0x000000a80300780c */ /* 0x000fc40003f24270 */
[----:B------:R-:W-:Y:S01]  /*8ec0*/  F2FP.F16.F32.PACK_AB R105, RZ, R105 ;  /* 0x00000069ff69723e */ /* 0x000fe200000000ff */
[----:B------:R-:W-:Y:S01]  /*8ed0*/  @P4 STG.E.U16 desc[UR36][R4.64+0x140], R104 ;  /* 0x0001406804004986 */ /* 0x000fe2000c101524 */
[C---:B------:R-:W-:Y:S02]  /*8ee0*/  ISETP.GT.AND P3, PT, R0.reuse, 0x8, P0 ;  /* 0x000000080000780c */ /* 0x040fe40000764270 */
[----:B------:R-:W-:Y:S01]  /*8ef0*/  ISETP.GT.AND P0, PT, R3, 0xa9, PT ;  /* 0x000000a90300780c */ /* 0x000fe20003f04270 */
[----:B------:R-:W-:Y:S01]  /*8f00*/  @P5 STG.E.U16 desc[UR36][R4.64+0x142], R105 ;  /* 0x0001426904005986 */ /* 0x000fe2000c101524 */
[C---:B------:R-:W-:Y:S02]  /*8f10*/  ISETP.GT.AND P4, PT, R0.reuse, RZ, P1 ;  /* 0x000000ff0000720c */ /* 0x040fe40000f84270 */
[----:B------:R-:W-:Y:S02]  /*8f20*/  F2FP.F16.F32.PACK_AB R106, RZ, R106 ;  /* 0x0000006aff6a723e */ /* 0x000fe400000000ff */
[----:B------:R-:W-:-:S02]  /*8f30*/  ISETP.GT.AND P5, PT, R0, RZ, P0 ;  /* 0x000000ff0000720c */ /* 0x000fc400007a4270 */
[----:B------:R-:W-:Y:S01]  /*8f40*/  F2FP.F16.F32.PACK_AB R107, RZ, R107 ;  /* 0x0000006bff6b723e */ /* 0x000fe200000000ff */
[----:B------:R-:W-:Y:S01]  /*8f50*/  @P2 STG.E.U16 desc[UR36][R6.64+0x140], R106 ;  /* 0x0001406a06002986 */ /* 0x000fe2000c101524 */
[----:B------:R-:W-:Y:S02]  /*8f60*/  F2FP.F16.F32.PACK_AB R108, RZ, R108 ;  /* 0x0000006cff6c723e */ /* 0x000fe400000000ff */
[C---:B------:R-:W-:Y:S01]  /*8f70*/  ISETP.GT.AND P2, PT, R0.reuse, 0x8, P1 ;  /* 0x000000080000780c */ /* 0x040fe20000f44270 */
[----:B------:R-:W-:Y:S01]  /*8f80*/  @P3 STG.E.U16 desc[UR36][R6.64+0x142], R107 ;  /* 0x0001426b06003986 */ /* 0x000fe2000c101524 */
[----:B------:R-:W-:Y:S02]  /*8f90*/  ISETP.GT.AND P1, PT, R3, 0xb0, PT ;  /* 0x000000b00300780c */ /* 0x000fe40003f24270 */
[----:B------:R-:W-:Y:S01]  /*8fa0*/  F2FP.F16.F32.PACK_AB R109, RZ, R109 ;  /* 0x0000006dff6d723e */ /* 0x000fe200000000ff */
[----:B------:R-:W-:Y:S01]  /*8fb0*/  @P4 STG.E.U16 desc[UR36][R4.64+0x150], R108 ;  /* 0x0001506c04004986 */ /* 0x000fe2000c101524 */
[----:B------:R-:W-:-:S02]  /*8fc0*/  ISETP.GT.AND P3, PT, R0, 0x8, P0 ;  /* 0x000000080000780c */ /* 0x000fc40000764270 */
[----:B------:R-:W-:Y:S01]  /*8fd0*/  ISETP.GT.AND P0, PT, R3, 0xb1, PT ;  /* 0x000000b10300780c */ /* 0x000fe20003f04270 */
[----:B------:R-:W-:Y:S01]  /*8fe0*/  @P5 STG.E.U16 desc[UR36][R4.64+0x152], R109 ;  /* 0x0001526d04005986 */ /* 0x000fe2000c101524 */
[C---:B------:R-:W-:Y:S02]  /*8ff0*/  ISETP.GT.AND P4, PT, R0.reuse, RZ, P1 ;  /* 0x000000ff0000720c */ /* 0x040fe40000f84270 */
[----:B------:R-:W-:Y:S02]  /*9000*/  F2FP.F16.F32.PACK_AB R110, RZ, R110 ;  /* 0x0000006eff6e723e */ /* 0x000fe400000000ff */
[----:B------:R-:W-:Y:S02]  /*9010*/  ISETP.GT.AND P5, PT, R0, RZ, P0 ;  /* 0x000000ff0000720c */ /* 0x000fe400007a4270 */
[----:B------:R-:W-:Y:S01]  /*9020*/  F2FP.F16.F32.PACK_AB R111, RZ, R111 ;  /* 0x0000006fff6f723e */ /* 0x000fe200000000ff */
[----:B------:R-:W-:Y:S01]  /*9030*/  @P2 STG.E.U16 desc[UR36][R6.64+0x150], R110 ;  /* 0x0001506e06002986 */ /* 0x000fe2000c101524 */
[----:B------:R-:W-:-:S02]  /*9040*/  F2FP.F16.F32.PACK_AB R112, RZ, R112 ;  /* 0x00000070ff70723e */ /* 0x000fc400000000ff */
[C---:B------:R-:W-:Y:S01]  /*9050*/  ISETP.GT.AND P2, PT, R0.reuse, 0x8, P1 ;  /* 0x000000080000780c */ /* 0x040fe20000f44270 */
[----:B------:R-:W-:Y:S01]  /*9060*/  @P3 STG.E.U16 desc[UR36][R6.64+0x152], R111 ;  /* 0x0001526f06003986 */ /* 0x000fe2000c101524 */
[C---:B------:R-:W-:Y:S02]  /*9070*/  ISETP.GT.AND P1, PT, R3.reuse, 0xb8, PT ;  /* 0x000000b80300780c */ /* 0x040fe40003f24270 */
[----:B------:R-:W-:Y:S01]  /*9080*/  F2FP.F16.F32.PACK_AB R113, RZ, R113 ;  /* 0x00000071ff71723e */ /* 0x000fe200000000ff */
[----:B------:R-:W-:Y:S01]  /*9090*/  @P4 STG.E.U16 desc[UR36][R4.64+0x160], R112 ;  /* 0x0001607004004986 */ /* 0x000fe2000c101524 */
[C---:B------:R-:W-:Y:S02]  /*90a0*/  ISETP.GT.AND P3, PT, R0.reuse, 0x8, P0 ;  /* 0x000000080000780c */ /* 0x040fe40000764270 */
[----:B------:R-:W-:Y:S01]  /*90b0*/  ISETP.GT.AND P0, PT, R3, 0xb9, PT ;  /* 0x000000b90300780c */ /* 0x000fe20003f04270 */
[----:B------:R-:W-:Y:S01]  /*90c0*/  @P5 STG.E.U16 desc[UR36][R4.64+0x162], R113 ;  /* 0x0001627104005986 */ /* 0x000fe2000c101524 */
[----:B------:R-:W-:-:S02]  /*90d0*/  ISETP.GT.AND P4, PT, R0, RZ, P1 ;  /* 0x000000ff0000720c */ /* 0x000fc40000f84270 */
[----:B------:R-:W-:Y:S02]  /*90e0*/  F2FP.F16.F32.PACK_AB R114, RZ, R114 ;  /* 0x00000072ff72723e */ /* 0x000fe400000000ff */
[C---:B------:R-:W-:Y:S02]  /*90f0*/  ISETP.GT.AND P5, PT, R0.reuse, RZ, P0 ;  /* 0x000000ff0000720c */ /* 0x040fe400007a4270 */
[----:B------:R-:W-:Y:S01]  /*9100*/  F2FP.F16.F32.PACK_AB R115, RZ, R115 ;  /* 0x00000073ff73723e */ /* 0x000fe200000000ff */
[----:B------:R-:W-:Y:S01]  /*9110*/  @P2 STG.E.U16 desc[UR36][R6.64+0x160], R114 ;  /* 0x0001607206002986 */ /* 0x000fe2000c101524 */
[----:B------:R-:W-:Y:S02]  /*9120*/  F2FP.F16.F32.PACK_AB R116, RZ, R116 ;  /* 0x00000074ff74723e */ /* 0x000fe400000000ff */
        /* <DEDUP_REMOVED lines=65> */
[----:B------:R-:W-:Y:S02]  /*9540*/  ISETP.GT.AND P5, PT, R0, RZ, P0 ;  /* 0x000000ff0000720c */ /* 0x000fe400007a4270 */
[----:B------:R-:W-:Y:S02]  /*9550*/  F2FP.F16.F32.PACK_AB R134, RZ, R134 ;  /* 0x00000086ff86723e */ /* 0x000fe400000000ff */
[----:B------:R-:W-:Y:S02]  /*9560*/  F2FP.F16.F32.PACK_AB R135, RZ, R135 ;  /* 0x00000087ff87723e */ /* 0x000fe400000000ff */
[----:B------:R-:W-:Y:S01]  /*9570*/  F2FP.F16.F32.PACK_AB R136, RZ, R136 ;  /* 0x00000088ff88723e */ /* 0x000fe200000000ff */
[----:B------:R-:W-:Y:S01]  /*9580*/  @P2 STG.E.U16 desc[UR36][R6.64+0x1b0], R134 ;  /* 0x0001b08606002986 */ /* 0x000fe2000c101524 */
[----:B------:R-:W-:-:S02]  /*9590*/  F2FP.F16.F32.PACK_AB R137, RZ, R137 ;  /* 0x00000089ff89723e */ /* 0x000fc400000000ff */
[C---:B------:R-:W-:Y:S01]  /*95a0*/  ISETP.GT.AND P1, PT, R0.reuse, 0x8, P1 ;  /* 0x000000080000780c */ /* 0x040fe20000f24270 */
[----:B------:R-:W-:Y:S01]  /*95b0*/  @P3 STG.E.U16 desc[UR36][R6.64+0x1b2], R135 ;  /* 0x0001b28706003986 */ /* 0x000fe2000c101524 */
[C---:B------:R-:W-:Y:S02]  /*95c0*/  ISETP.GT.AND P2, PT, R0.reuse, 0x8, P0 ;  /* 0x000000080000780c */ /* 0x040fe40000744270 */
[C---:B------:R-:W-:Y:S01]  /*95d0*/  ISETP.GT.AND P0, PT, R3.reuse, 0xe9, PT ;  /* 0x000000e90300780c */ /* 0x040fe20003f04270 */
[----:B------:R-:W-:Y:S01]  /*95e0*/  @P4 STG.E.U16 desc[UR36][R4.64+0x1c0], R136 ;  /* 0x0001c08804004986 */ /* 0x000fe2000c101524 */
[----:B------:R-:W-:Y:S02]  /*95f0*/  ISETP.GT.AND P4, PT, R3, 0xe8, PT ;  /* 0x000000e80300780c */ /* 0x000fe40003f84270 */
[----:B------:R-:W-:Y:S01]  /*9600*/  F2FP.F16.F32.PACK_AB R138, RZ, R138 ;  /* 0x0000008aff8a723e */ /* 0x000fe200000000ff */
[----:B------:R-:W-:Y:S01]  /*9610*/  @P5 STG.E.U16 desc[UR36][R4.64+0x1c2], R137 ;  /* 0x0001c28904005986 */ /* 0x000fe2000c101524 */
[----:B------:R-:W-:-:S02]  /*9620*/  ISETP.GT.AND P5, PT, R0, RZ, P4 ;  /* 0x000000ff0000720c */ /* 0x000fc400027a4270 */
[----:B------:R-:W-:Y:S01]  /*9630*/  F2FP.F16.F32.PACK_AB R139, RZ, R139 ;  /* 0x0000008bff8b723e */ /* 0x000fe200000000ff */
[----:B------:R-:W-:Y:S01]  /*9640*/  @P1 STG.E.U16 desc[UR36][R6.64+0x1c0], R138 ;  /* 0x0001c08a06001986 */ /* 0x000fe2000c101524 */
[----:B------:R-:W-:Y:S02]  /*9650*/  F2FP.F16.F32.PACK_AB R140, RZ, R140 ;  /* 0x0000008cff8c723e */ /* 0x000fe400000000ff */
[C---:B------:R-:W-:Y:S01]  /*9660*/  ISETP.GT.AND P3, PT, R0.reuse, RZ, P0 ;  /* 0x000000ff0000720c */ /* 0x040fe20000764270 */
[----:B------:R-:W-:Y:S01]  /*9670*/  @P2 STG.E.U16 desc[UR36][R6.64+0x1c2], R139 ;  /* 0x0001c28b06002986 */ /* 0x000fe2000c101524 */
[C---:B------:R-:W-:Y:S02]  /*9680*/  ISETP.GT.AND P4, PT, R0.reuse, 0x8, P4 ;  /* 0x000000080000780c */ /* 0x040fe40002784270 */
[----:B------:R-:W-:Y:S02]  /*9690*/  F2FP.F16.F32.PACK_AB R141, RZ, R141 ;  /* 0x0000008dff8d723e */ /* 0x000fe400000000ff */
[----:B------:R-:W-:Y:S01]  /*96a0*/  F2FP.F16.F32.PACK_AB R142, RZ, R142 ;  /* 0x0000008eff8e723e */ /* 0x000fe200000000ff */
[----:B------:R-:W-:Y:S01]  /*96b0*/  @P5 STG.E.U16 desc[UR36][R4.64+0x1d0], R140 ;  /* 0x0001d08c04005986 */ /* 0x000fe2000c101524 */
[----:B------:R-:W-:-:S02]  /*96c0*/  ISETP.GT.AND P5, PT, R0, 0x8, P0 ;  /* 0x000000080000780c */ /* 0x000fc400007a4270 */
[----:B------:R-:W-:Y:S02]  /*96d0*/  F2FP.F16.F32.PACK_AB R143, RZ, R143 ;  /* 0x0000008fff8f723e */ /* 0x000fe400000000ff */
[C---:B------:R-:W-:Y:S01]  /*96e0*/  ISETP.GT.AND P0, PT, R3.reuse, 0xf1, PT ;  /* 0x000000f10300780c */ /* 0x040fe20003f04270 */
[----:B------:R-:W-:Y:S01]  /*96f0*/  @P3 STG.E.U16 desc[UR36][R4.64+0x1d2], R141 ;  /* 0x0001d28d04003986 */ /* 0x000fe2000c101524 */
[----:B------:R-:W-:Y:S02]  /*9700*/  ISETP.GT.AND P3, PT, R3, 0xf0, PT ;  /* 0x000000f00300780c */ /* 0x000fe40003f64270 */
[----:B------:R-:W-:Y:S01]  /*9710*/  F2FP.F16.F32.PACK_AB R144, RZ, R144 ;  /* 0x00000090ff90723e */ /* 0x000fe200000000ff */
[----:B------:R-:W-:Y:S01]  /*9720*/  @P4 STG.E.U16 desc[UR36][R6.64+0x1d0], R142 ;  /* 0x0001d08e06004986 */ /* 0x000fe2000c101524 */
[C---:B------:R-:W-:Y:S02]  /*9730*/  ISETP.GT.AND P4, PT, R0.reuse, RZ, P3 ;  /* 0x000000ff0000720c */ /* 0x040fe40001f84270 */
[----:B------:R-:W-:Y:S01]  /*9740*/  F2FP.F16.F32.PACK_AB R145, RZ, R145 ;  /* 0x00000091ff91723e */ /* 0x000fe200000000ff */
[----:B------:R-:W-:Y:S01]  /*9750*/  @P5 STG.E.U16 desc[UR36][R6.64+0x1d2], R143 ;  /* 0x0001d28f06005986 */ /* 0x000fe2000c101524 */
[----:B------:R-:W-:-:S02]  /*9760*/  ISETP.GT.AND P5, PT, R0, RZ, P0 ;  /* 0x000000ff0000720c */ /* 0x000fc400007a4270 */
[C---:B------:R-:W-:Y:S02]  /*9770*/  ISETP.GT.AND P2, PT, R3.reuse, 0xf8, PT ;  /* 0x000000f80300780c */ /* 0x040fe40003f44270 */
[----:B------:R-:W-:Y:S02]  /*9780*/  ISETP.GT.AND P1, PT, R3, 0xf9, PT ;  /* 0x000000f90300780c */ /* 0x000fe40003f24270 */
[C---:B------:R-:W-:Y:S02]  /*9790*/  ISETP.GT.AND P3, PT, R0.reuse, 0x8, P3 ;  /* 0x000000080000780c */ /* 0x040fe40001f64270 */
[C---:B------:R-:W-:Y:S01]  /*97a0*/  ISETP.GT.AND P0, PT, R0.reuse, 0x8, P0 ;  /* 0x000000080000780c */ /* 0x040fe20000704270 */
[----:B------:R-:W-:Y:S01]  /*97b0*/  @P4 STG.E.U16 desc[UR36][R4.64+0x1e0], R144 ;  /* 0x0001e09004004986 */ /* 0x000fe2000c101524 */
[C---:B------:R-:W-:Y:S02]  /*97c0*/  ISETP.GT.AND P4, PT, R0.reuse, RZ, P1 ;  /* 0x000000ff0000720c */ /* 0x040fe40000f84270 */
[----:B------:R-:W-:Y:S01]  /*97d0*/  F2FP.F16.F32.PACK_AB R146, RZ, R146 ;  /* 0x00000092ff92723e */ /* 0x000fe200000000ff */
[----:B------:R-:W-:Y:S01]  /*97e0*/  @P5 STG.E.U16 desc[UR36][R4.64+0x1e2], R145 ;  /* 0x0001e29104005986 */ /* 0x000fe2000c101524 */
[----:B------:R-:W-:-:S02]  /*97f0*/  ISETP.GT.AND P5, PT, R0, RZ, P2 ;  /* 0x000000ff0000720c */ /* 0x000fc400017a4270 */
[C---:B------:R-:W-:Y:S02]  /*9800*/  ISETP.GT.AND P2, PT, R0.reuse, 0x8, P2 ;  /* 0x000000080000780c */ /* 0x040fe40001744270 */
[----:B------:R-:W-:Y:S01]  /*9810*/  F2FP.F16.F32.PACK_AB R147, RZ, R147 ;  /* 0x00000093ff93723e */ /* 0x000fe200000000ff */
[----:B------:R-:W-:Y:S01]  /*9820*/  @P3 STG.E.U16 desc[UR36][R6.64+0x1e0], R146 ;  /* 0x0001e09206003986 */ /* 0x000fe2000c101524 */
[----:B------:R-:W-:Y:S02]  /*9830*/  ISETP.GT.AND P1, PT, R0, 0x8, P1 ;  /* 0x000000080000780c */ /* 0x000fe40000f24270 */
[----:B------:R-:W-:Y:S01]  /*9840*/  F2FP.F16.F32.PACK_AB R148, RZ, R148 ;  /* 0x00000094ff94723e */ /* 0x000fe200000000ff */
[----:B------:R-:W-:Y:S01]  /*9850*/  @P0 STG.E.U16 desc[UR36][R6.64+0x1e2], R147 ;  /* 0x0001e29306000986 */ /* 0x000fe2000c101524 */
[----:B------:R-:W-:Y:S02]  /*9860*/  F2FP.F16.F32.PACK_AB R149, RZ, R149 ;  /* 0x00000095ff95723e */ /* 0x000fe400000000ff */
[----:B------:R-:W-:Y:S01]  /*9870*/  F2FP.F16.F32.PACK_AB R150, RZ, R150 ;  /* 0x00000096ff96723e */ /* 0x000fe200000000ff */
[----:B------:R-:W-:Y:S01]  /*9880*/  @P5 STG.E.U16 desc[UR36][R4.64+0x1f0], R148 ;  /* 0x0001f09404005986 */ /* 0x000fe2000c101524 */
[----:B------:R-:W-:-:S03]  /*9890*/  F2FP.F16.F32.PACK_AB R151, RZ, R151 ;  /* 0x00000097ff97723e */ /* 0x000fc600000000ff */
[----:B------:R0:W-:Y:S02]  /*98a0*/  @P4 STG.E.U16 desc[UR36][R4.64+0x1f2], R149 ;  /* 0x0001f29504004986 */ /* 0x0001e4000c101524 */
[----:B0-----:R-:W-:Y:S02]  /*98b0*/  @P2 IMAD.MOV.U32 R4, RZ, RZ, R6 ;  /* 0x000000ffff042224 */ /* 0x001fe400078e0006 */
[----:B------:R-:W-:-:S05]  /*98c0*/  @P2 IMAD.MOV.U32 R5, RZ, RZ, R7 ;  /* 0x000000ffff052224 */ /* 0x000fca00078e0007 */
[----:B------:R0:W-:Y:S04]  /*98d0*/  @P2 STG.E.U16 desc[UR36][R4.64+0x1f0], R150 ;  /* 0x0001f09604002986 */ /* 0x0001e8000c101524 */
[----:B------:R0:W-:Y:S02]  /*98e0*/  @P1 STG.E.U16 desc[UR36][R6.64+0x1f2], R151 ;  /* 0x0001f29706001986 */ /* 0x0001e4000c101524 */
.L_x_282:
[----:B------:R-:W-:Y:S05]  /*98f0*/  BSYNC B0 ;  /* 0x0000000000007941 */ /* 0x000fea0003800000 */
.L_x_28:
[----:B------:R-:W-:Y:S01]  /*9900*/  ULDC UR4, c[0x0][0xc] ;  /* 0x0000030000047ab9 */ /* 0x000fe20000000800 */
[----:B------:R-:W-:Y:S01]  /*9910*/  ULDC UR5, c[0x0][0x10] ;  /* 0x0000040000057ab9 */ /* 0x000fe20000000800 */
[----:B0-----:R-:W0:Y:S01]  /*9920*/  LDC R3, c[0x0][0x14] ;  /* 0x00000500ff037b82 */ /* 0x001e220000000800 */
[----:B------:R-:W-:Y:S01]  /*9930*/  UIMAD.WIDE.U32 UR4, UR4, UR5, URZ ;  /* 0x00000005040472a5 */ /* 0x000fe2000f8e003f */
[----:B------:R-:W-:Y:S01]  /*9940*/  PRMT R0, RZ, 0x7610, R0 ;  /* 0x00007610ff007816 */ /* 0x000fe20000000000 */
[----:B----45:R-:W-:Y:S02]  /*9950*/  IMAD.MOV.U32 R152, RZ, RZ, -0x1 ;  /* 0xffffffffff987424 */ /* 0x030fe400078e00ff */
[----:B------:R-:W-:Y:S02]  /*9960*/  IMAD.MOV.U32 R23, RZ, RZ, -0x1 ;  /* 0xffffffffff177424 */ /* 0x000fe400078e00ff */
[----:B0-----:R-:W-:-:S04]  /*9970*/  IMAD.WIDE.U32 R16, R3, UR4, R16 ;  /* 0x0000000403107c25 */ /* 0x001fc8000f8e0010 */
[----:B------:R-:W-:Y:S01]  /*9980*/  IMAD R3, R3, UR5, RZ ;  /* 0x0000000503037c24 */ /* 0x000fe2000f8e02ff */
[----:B------:R-:W-:Y:S02]  /*9990*/  ULDC.64 UR4, c[0x0][0x650] ;  /* 0x0001940000047ab9 */ /* 0x000fe40000000a00 */
[----:B------:R-:W-:Y:S01]  /*99a0*/  ISETP.GE.U32.AND P0, PT, R16, UR4, PT ;  /* 0x0000000410007c0c */ /* 0x000fe2000bf06070 */
[----:B------:R-:W-:-:S05]  /*99b0*/  IMAD.IADD R17, R17, 0x1, R3 ;  /* 0x0000000111117824 */ /* 0x000fca00078e0203 */
[----:B------:R-:W-:-:S13]  /*99c0*/  ISETP.GE.U32.AND.EX P0, PT, R17, UR5, PT, P0 ;  /* 0x0000000511007c0c */ /* 0x000fda000bf06100 */
[----:B------:R-:W-:Y:S05]  /*99d0*/  @P0 BRA `(.L_x_283) ;  /* 0x0000000400640947 */ /* 0x000fea0003800000 */
[----:B------:R-:W0:Y:S01]  /*99e0*/  S2R R12, SR_CTAID.X ;  /* 0x00000000000c7919 */ /* 0x000e220000002500 */
[----:B------:R-:W4:Y:S01]  /*99f0*/  LDC.64 R10, c[0x0][0x628] ;  /* 0x00018a00ff0a7b82 */ /* 0x000f220000000a00 */
[----:B------:R-:W-:Y:S01]  /*9a00*/  ULDC UR4, c[0x0][0x150] ;  /* 0x0000540000047ab9 */ /* 0x000fe20000000800 */
[----:B-123--:R-:W-:Y:S01]  /*9a10*/  IMAD.MOV.U32 R8, RZ, RZ, R16 ;  /* 0x000000ffff087224 */ /* 0x00efe200078e0010 */
[----:B------:R-:W1:Y:S01]  /*9a20*/  S2R R24, SR_CTAID.Y ;  /* 0x0000000000187919 */ /* 0x000e620000002600 */
[----:B------:R-:W-:-:S04]  /*9a30*/  IMAD.MOV.U32 R9, RZ, RZ, R17 ;  /* 0x000000ffff097224 */ /* 0x000fc800078e0011 */
[----:B------:R-:W2:Y:S08]  /*9a40*/  LDC R21, c[0x0][0x144] ;  /* 0x00005100ff157b82 */ /* 0x000eb00000000800 */
[----:B------:R-:W3:Y:S08]  /*9a50*/  LDC R0, c[0x0][0x630] ;  /* 0x00018c00ff007b82 */ /* 0x000ef00000000800 */
[----:B------:R-:W1:Y:S01]  /*9a60*/  LDC.64 R14, c[0x0][0x620] ;  /* 0x00018800ff0e7b82 */ /* 0x000e620000000a00 */
[----:B----4-:R-:W-:-:S04]  /*9a70*/  ISETP.NE.U32.AND P0, PT, R10, RZ, PT ;  /* 0x000000ff0a00720c */ /* 0x010fc80003f05070 */
[----:B------:R-:W-:Y:S02]  /*9a80*/  ISETP.NE.AND.EX P0, PT, R11, RZ, PT, P0 ;  /* 0x000000ff0b00720c */ /* 0x000fe40003f05300 */
[----:B0-----:R-:W-:-:S05]  /*9a90*/  I2FP.F32.U32 R3, R12 ;  /* 0x0000000c00037245 */ /* 0x001fca0000201000 */
[----:B------:R-:W-:-:S04]  /*9aa0*/  FMUL R3, R3, UR4 ;  /* 0x0000000403037c20 */ /* 0x000fc80008400000 */
[----:B------:R0:W4:Y:S02]  /*9ab0*/  F2I.U32.TRUNC.NTZ R20, R3 ;  /* 0x0000000300147305 */ /* 0x000124000020f000 */
[----:B--23--:R-:W-:Y:S05]  /*9ac0*/  @!P0 BRA `(.L_x_284) ;  /* 0x0000000000288947 */ /* 0x00cfea0003800000 */
[----:B0-----:R-:W0:Y:S02]  /*9ad0*/  LDC R3, c[0x0][0x634] ;  /* 0x00018d00ff037b82 */ /* 0x001e240000000800 */
        /* <DEDUP_REMOVED lines=9> */
.L_x_284:
[----:B------:R-:W2:Y:S01]  /*9b70*/  LDC.64 R30, c[0x0][0x640] ;  /* 0x00019000ff1e7b82 */ /* 0x000ea20000000a00 */
[-CC-:B------:R-:W-:Y:S01]  /*9b80*/  SHF.R.U64 R23, R8, R0.reuse, R9.reuse ;  /* 0x0000000008177219 */ /* 0x180fe20000001209 */
[----:B----4-:R-:W-:Y:S01]  /*9b90*/  IMAD.MOV R20, RZ, RZ, -R20 ;  /* 0x000000ffff147224 */ /* 0x010fe200078e0a14 */
[----:B------:R-:W-:Y:S01]  /*9ba0*/  SHF.R.U32.HI R0, RZ, R0, R9 ;  /* 0x00000000ff007219 */ /* 0x000fe20000011609 */
[----:B------:R-:W-:Y:S01]  /*9bb0*/  ULDC UR4, c[0x0][0x154] ;  /* 0x0000550000047ab9 */ /* 0x000fe20000000800 */
[----:B0-----:R-:W-:Y:S01]  /*9bc0*/  IADD3 R3, P0, RZ, -R23, RZ ;  /* 0x80000017ff037210 */ /* 0x001fe20007f1e0ff */
[----:B------:R-:W-:Y:S02]  /*9bd0*/  IMAD R26, R21, R20, R12 ;  /* 0x00000014151a7224 */ /* 0x000fe400078e020c */
[----:B------:R-:W0:Y:S01]  /*9be0*/  LDC R6, c[0x0][0x618] ;  /* 0x00018600ff067b82 */ /* 0x000e220000000800 */
[----:B------:R-:W-:Y:S02]  /*9bf0*/  IMAD.MOV.U32 R7, RZ, RZ, 0x1 ;  /* 0x00000001ff077424 */ /* 0x000fe400078e00ff */
[----:B------:R-:W-:-:S04]  /*9c00*/  IMAD.X R5, RZ, RZ, ~R0, P0 ;  /* 0x000000ffff057224 */ /* 0x000fc800000e0e00 */
[-C--:B-1----:R-:W-:Y:S01]  /*9c10*/  IMAD R0, R5, R14.reuse, RZ ;  /* 0x0000000e05007224 */ /* 0x082fe200078e02ff */
[----:B------:R-:W1:Y:S01]  /*9c20*/  LDC R8, c[0x0][0x608] ;  /* 0x00018200ff087b82 */ /* 0x000e620000000800 */
[----:B------:R-:W-:-:S04]  /*9c30*/  IMAD.WIDE.U32 R4, R3, R14, R16 ;  /* 0x0000000e03047225 */ /* 0x000fc800078e0010 */
[----:B------:R-:W-:Y:S01]  /*9c40*/  IMAD R3, R3, R15, R0 ;  /* 0x0000000f03037224 */ /* 0x000fe200078e0200 */
[----:B------:R-:W-:Y:S02]  /*9c50*/  I2FP.F32.U32 R0, R24 ;  /* 0x0000001800007245 */ /* 0x000fe40000201000 */
[----:B------:R-:W3:Y:S01]  /*9c60*/  LDC R28, c[0x0][0x658] ;  /* 0x00019600ff1c7b82 */ /* 0x000ee20000000800 */
[----:B------:R-:W-:Y:S01]  /*9c70*/  IMAD.IADD R3, R5, 0x1, R3 ;  /* 0x0000000105037824 */ /* 0x000fe200078e0203 */
[----:B--2---:R-:W-:Y:S01]  /*9c80*/  ISETP.NE.U32.AND P0, PT, R30, RZ, PT ;  /* 0x000000ff1e00720c */ /* 0x004fe20003f05070 */
[----:B------:R-:W-:Y:S01]  /*9c90*/  FMUL R0, R0, UR4 ;  /* 0x0000000400007c20 */ /* 0x000fe20008400000 */
[----:B------:R-:W-:Y:S02]  /*9ca0*/  IMAD.MOV.U32 R5, RZ, RZ, -0x1 ;  /* 0xffffffffff057424 */ /* 0x000fe400078e00ff */
[----:B------:R-:W-:Y:S01]  /*9cb0*/  ISETP.NE.AND.EX P0, PT, R31, RZ, PT, P0 ;  /* 0x000000ff1f00720c */ /* 0x000fe20003f05300 */
[----:B------:R2:W4:Y:S01]  /*9cc0*/  F2I.U32.TRUNC.NTZ R13, R0 ;  /* 0x00000000000d7305 */ /* 0x000522000020f000 */
[----:B------:R-:W2:Y:S01]  /*9cd0*/  LDC R15, c[0x0][0x148] ;  /* 0x00005200ff0f7b82 */ /* 0x000ea20000000800 */
[----:B0-----:R-:W-:-:S02]  /*9ce0*/  SHF.R.U64 R12, R4, R6, R3 ;  /* 0x00000006040c7219 */ /* 0x001fc40000001203 */
[----:B------:R-:W-:-:S05]  /*9cf0*/  SHF.R.U32.HI R3, RZ, R6, R3 ;  /* 0x00000006ff037219 */ /* 0x000fca0000011603 */
[----:B------:R-:W0:Y:S01]  /*9d00*/  LDC R20, c[0x0][0x600] ;  /* 0x00018000ff147b82 */ /* 0x000e220000000800 */
[-CC-:B-1----:R-:W-:Y:S02]  /*9d10*/  SHF.R.U64 R10, R12, R8.reuse, R3.reuse ;  /* 0x000000080c0a7219 */ /* 0x182fe40000001203 */
[----:B------:R-:W-:-:S05]  /*9d20*/  SHF.R.U32.HI R3, RZ, R8, R3 ;  /* 0x00000008ff037219 */ /* 0x000fca0000011603 */
[----:B------:R-:W1:Y:S01]  /*9d30*/  LDC R21, c[0x0][0x648] ;  /* 0x00019200ff157b82 */ /* 0x000e620000000800 */
[-C--:B---3--:R-:W-:Y:S02]  /*9d40*/  SHF.L.U32 R4, R5, R28.reuse, RZ ;  /* 0x0000001c05047219 */ /* 0x088fe400000006ff */
[-CC-:B------:R-:W-:Y:S02]  /*9d50*/  SHF.R.U64 R14, R10, R28.reuse, R3.reuse ;  /* 0x0000001c0a0e7219 */ /* 0x180fe40000001203 */
[----:B------:R-:W-:Y:S02]  /*9d60*/  SHF.R.U32.HI R5, RZ, R28, R3 ;  /* 0x0000001cff057219 */ /* 0x000fe40000011603 */
[----:B------:R-:W-:Y:S01]  /*9d70*/  LOP3.LUT R153, RZ, R4, RZ, 0x33, !PT ;  /* 0x00000004ff997212 */ /* 0x000fe200078e33ff */
[----:B------:R-:W3:Y:S01]  /*9d80*/  LDC R25, c[0x0][0x638] ;  /* 0x00018e00ff197b82 */ /* 0x000ee20000000800 */
[----:B------:R-:W-:Y:S01]  /*9d90*/  SHF.L.U32 R28, R7, R28, RZ ;  /* 0x0000001c071c7219 */ /* 0x000fe200000006ff */
[----:B------:R-:W-:-:S06]  /*9da0*/  IMAD.MOV.U32 R4, RZ, RZ, R14 ;  /* 0x000000ffff047224 */ /* 0x000fcc00078e000e */
[----:B------:R-:W0:Y:S01]  /*9db0*/  LDC R27, c[0x0][0x610] ;  /* 0x00018400ff1b7b82 */ /* 0x000e220000000800 */
[----:B----4-:R-:W-:Y:S05]  /*9dc0*/  @!P0 BRA `(.L_x_285) ;  /* 0x0000000000288947 */ /* 0x010fea0003800000 */
[----:B------:R-:W4:Y:S02]  /*9dd0*/  LDC R3, c[0x0][0x64c] ;  /* 0x00019300ff037b82 */ /* 0x000f240000000800 */
[----:B----4-:R-:W-:-:S05]  /*9de0*/  IADD3 R3, P0, R14, R3, RZ ;  /* 0x000000030e037210 */ /* 0x010fca0007f1e0ff */
        /* <DEDUP_REMOVED lines=8> */
.L_x_285:
[----:B------:R-:W-:Y:S01]  /*9e70*/  ISETP.NE.AND P0, PT, R2, 0x1, PT ;  /* 0x000000010200780c */ /* 0x000fe20003f05270 */
[----:B------:R-:W-:Y:S01]  /*9e80*/  IMAD.MOV R13, RZ, RZ, -R13 ;  /* 0x000000ffff0d7224 */ /* 0x000fe200078e0a0d */
[----:B-12---:R-:W-:Y:S01]  /*9e90*/  SHF.R.U64 R0, R4, R21, R5 ;  /* 0x0000001504007219 */ /* 0x006fe20000001205 */
[----:B0-----:R-:W-:Y:S01]  /*9ea0*/  VIADD R5, R20, 0xffffffff ;  /* 0xffffffff14057836 */ /* 0x001fe20000000000 */
[----:B------:R-:W-:-:S03]  /*9eb0*/  LOP3.LUT R153, R10, R153, RZ, 0xc0, !PT ;  /* 0x000000990a997212 */ /* 0x000fc600078ec0ff */
[----:B------:R-:W-:Y:S01]  /*9ec0*/  IMAD.MOV R3, RZ, RZ, -R0 ;  /* 0x000000ffff037224 */ /* 0x000fe200078e0a00 */
[----:B------:R-:W-:Y:S01]  /*9ed0*/  LOP3.LUT R5, R12, R5, RZ, 0xc0, !PT ;  /* 0x000000050c057212 */ /* 0x000fe200078ec0ff */
[----:B------:R-:W-:Y:S02]  /*9ee0*/  IMAD R153, R28, R0, R153 ;  /* 0x000000001c997224 */ /* 0x000fe400078e0299 */
[----:B---3--:R-:W-:Y:S02]  /*9ef0*/  IMAD R0, R3, R25, R14 ;  /* 0x0000001903007224 */ /* 0x008fe400078e020e */
[----:B------:R-:W-:Y:S02]  /*9f00*/  @P0 IMAD R26, R15, R13, R24 ;  /* 0x0000000d0f1a0224 */ /* 0x000fe400078e0218 */
[----:B------:R-:W-:Y:S02]  /*9f10*/  IMAD R4, R0, R20, R5 ;  /* 0x0000001400047224 */ /* 0x000fe400078e0205 */
[----:B------:R-:W-:-:S02]  /*9f20*/  IMAD R153, R153, R27, R26 ;  /* 0x0000001b99997224 */ /* 0x000fc400078e021a */
[----:B------:R-:W-:-:S03]  /*9f30*/  IMAD.MOV.U32 R3, RZ, RZ, 0x1 ;  /* 0x00000001ff037424 */ /* 0x000fc600078e00ff */
[----:B------:R-:W-:Y:S02]  /*9f40*/  SEL R152, R4, R153, !P0 ;  /* 0x0000009904987207 */ /* 0x000fe40004000000 */
[----:B------:R-:W-:Y:S02]  /*9f50*/  PRMT R0, R3, 0x7610, R0 ;  /* 0x0000761003007816 */ /* 0x000fe40000000000 */
[----:B------:R-:W-:-:S07]  /*9f60*/  SEL R153, R153, R4, !P0 ;  /* 0x0000000499997207 */ /* 0x000fce0004000000 */
.L_x_283:
[----:B------:R-:W-:-:S13]  /*9f70*/  LOP3.LUT P0, RZ, R0, 0xff, RZ, 0xc0, !PT ;  /* 0x000000ff00ff7812 */ /* 0x000fda000780c0ff */
[----:B------:R-:W-:Y:S05]  /*9f80*/  @P0 BRA `(.L_x_286) ;  /* 0xffffff6c00f00947 */ /* 0x000fea000383ffff */
[----:B------:R-:W-:Y:S05]  /*9f90*/  EXIT ;  /* 0x000000000000794d */ /* 0x000fea0003800000 */
.L_x_3:
[----:B0-----:R-:W-:Y:S01]  /*9fa0*/  ULDC.64 UR4, c[0x0][0x650] ;  /* 0x0001940000047ab9 */ /* 0x001fe20000000a00 */
        /* <DEDUP_REMOVED lines=25> */
.L_x_288:
[--C-:B------:R-:W-:Y:S01]  /*a140*/  SHF.R.U64 R12, R10, R14, R11.reuse ;  /* 0x0000000e0a0c7219 */ /* 0x100fe2000000120b */
[----:B------:R-:W0:Y:S01]  /*a150*/  LDC R22, c[0x0][0x618] ;  /* 0x00018600ff167b82 */ /* 0x000e220000000800 */
[----:B------:R-:W-:Y:S01]  /*a160*/  I2FP.F32.U32 R6, R4 ;  /* 0x0000000400067245 */ /* 0x000fe20000201000 */
[----:B------:R-:W-:Y:S01]  /*a170*/  ULDC UR4, c[0x0][0x150] ;  /* 0x0000540000047ab9 */ /* 0x000fe20000000800 */
[----:B------:R-:W-:Y:S02]  /*a180*/  SHF.R.U32.HI R5, RZ, R14, R11 ;  /* 0x0000000eff057219 */ /* 0x000fe4000001160b */
[----:B------:R-:W-:Y:S01]  /*a190*/  IADD3 R9, P0, RZ, -R12, RZ ;  /* 0x8000000cff097210 */ /* 0x000fe20007f1e0ff */
[----:B------:R-:W-:Y:S01]  /*a1a0*/  FMUL R11, R6, UR4 ;  /* 0x00000004060b7c20 */ /* 0x000fe20008400000 */
[----:B------:R-:W-:Y:S01]  /*a1b0*/  ULDC UR4, c[0x0][0x154] ;  /* 0x0000550000047ab9 */ /* 0x000fe20000000800 */
[----:B------:R-:W1:Y:S02]  /*a1c0*/  LDC.64 R24, c[0x0][0x640] ;  /* 0x00019000ff187b82 */ /* 0x000e640000000a00 */
[----:B------:R-:W-:-:S02]  /*a1d0*/  IMAD.X R5, RZ, RZ, ~R5, P0 ;  /* 0x000000ffff057224 */ /* 0x000fc400000e0e05 */
[----:B------:R-:W2:Y:S01]  /*a1e0*/  F2I.U32.TRUNC.NTZ R11, R11 ;  /* 0x0000000b000b7305 */ /* 0x000ea2000020f000 */
[----:B------:R-:W-:-:S03]  /*a1f0*/  IMAD.WIDE.U32 R6, R9, R20, R16 ;  /* 0x0000001409067225 */ /* 0x000fc600078e0010 */
[----:B------:R-:W3:Y:S01]  /*a200*/  LDC R13, c[0x0][0x144] ;  /* 0x00005100ff0d7b82 */ /* 0x000ee20000000800 */
[----:B------:R-:W-:-:S04]  /*a210*/  IMAD R8, R5, R20, RZ ;  /* 0x0000001405087224 */ /* 0x000fc800078e02ff */
[----:B------:R-:W-:Y:S02]  /*a220*/  IMAD R5, R9, R21, R8 ;  /* 0x0000001509057224 */ /* 0x000fe400078e0208 */
[----:B------:R-:W-:Y:S01]  /*a230*/  IMAD.MOV.U32 R8, RZ, RZ, -0x1 ;  /* 0xffffffffff087424 */ /* 0x000fe200078e00ff */
[----:B------:R-:W4:Y:S01]  /*a240*/  LDC R14, c[0x0][0x608] ;  /* 0x00018200ff0e7b82 */ /* 0x000f220000000800 */
[----:B------:R-:W-:Y:S01]  /*a250*/  IMAD.IADD R5, R7, 0x1, R5 ;  /* 0x0000000107057824 */ /* 0x000fe200078e0205 */
[----:B------:R-:W-:-:S04]  /*a260*/  I2FP.F32.U32 R7, R3 ;  /* 0x0000000300077245 */ /* 0x000fc80000201000 */
[-C--:B0-----:R-:W-:Y:S01]  /*a270*/  SHF.R.U64 R10, R6, R22.reuse, R5 ;  /* 0x00000016060a7219 */ /* 0x081fe20000001205 */
[----:B--2---:R-:W-:Y:S01]  /*a280*/  IMAD.MOV R6, RZ, RZ, -R11 ;  /* 0x000000ffff067224 */ /* 0x004fe200078e0a0b */
[----:B------:R-:W0:Y:S01]  /*a290*/  LDC R9, c[0x0][0x658] ;  /* 0x00019600ff097b82 */ /* 0x000e220000000800 */
[----:B-1----:R-:W-:Y:S01]  /*a2a0*/  ISETP.NE.U32.AND P0, PT, R24, RZ, PT ;  /* 0x000000ff1800720c */ /* 0x002fe20003f05070 */
[----:B------:R-:W-:Y:S01]  /*a2b0*/  FMUL R7, R7, UR4 ;  /* 0x0000000407077c20 */ /* 0x000fe20008400000 */
[----:B------:R-:W-:Y:S02]  /*a2c0*/  SHF.R.U32.HI R5, RZ, R22, R5 ;  /* 0x00000016ff057219 */ /* 0x000fe40000011605 */
[----:B------:R-:W-:-:S03]  /*a2d0*/  ISETP.NE.AND.EX P0, PT, R25, RZ, PT, P0 ;  /* 0x000000ff1900720c */ /* 0x000fc60003f05300 */
[----:B------:R-:W1:Y:S01]  /*a2e0*/  LDC R20, c[0x0][0x148] ;  /* 0x00005200ff147b82 */ /* 0x000e620000000800 */
[----:B---3--:R-:W-:Y:S02]  /*a2f0*/  IMAD R23, R13, R6, R4 ;  /* 0x000000060d177224 */ /* 0x008fe400078e0204 */
[----:B------:R-:W-:-:S05]  /*a300*/  IMAD.MOV.U32 R6, RZ, RZ, 0x1 ;  /* 0x00000001ff067424 */ /* 0x000fca00078e00ff */
[----:B------:R-:W2:Y:S01]  /*a310*/  LDC R21, c[0x0][0x600] ;  /* 0x00018000ff157b82 */ /* 0x000ea20000000800 */
[-CC-:B----4-:R-:W-:Y:S02]  /*a320*/  SHF.R.U64 R13, R10, R14.reuse, R5.reuse ;  /* 0x0000000e0a0d7219 */ /* 0x190fe40000001205 */
[----:B------:R-:W-:Y:S02]  /*a330*/  SHF.R.U32.HI R4, RZ, R14, R5 ;  /* 0x0000000eff047219 */ /* 0x000fe40000011605 */
[----:B------:R3:W4:Y:S03]  /*a340*/  F2I.U32.TRUNC.NTZ R14, R7 ;  /* 0x00000007000e7305 */ /* 0x000726000020f000 */
[----:B------:R-:W1:Y:S01]  /*a350*/  LDC R26, c[0x0][0x648] ;  /* 0x00019200ff1a7b82 */ /* 0x000e620000000800 */
[-C--:B0-----:R-:W-:Y:S02]  /*a360*/  SHF.R.U64 R15, R13, R9.reuse, R4 ;  /* 0x000000090d0f7219 */ /* 0x081fe40000001204 */
[----:B------:R-:W-:-:S02]  /*a370*/  SHF.L.U32 R8, R8, R9, RZ ;  /* 0x0000000908087219 */ /* 0x000fc400000006ff */
[-C--:B------:R-:W-:Y:S01]  /*a380*/  SHF.R.U32.HI R5, RZ, R9.reuse, R4 ;  /* 0x00000009ff057219 */ /* 0x080fe20000011604 */
[----:B------:R-:W-:Y:S01]  /*a390*/  IMAD.MOV.U32 R4, RZ, RZ, R15 ;  /* 0x000000ffff047224 */ /* 0x000fe200078e000f */
[----:B------:R-:W-:Y:S01]  /*a3a0*/  SHF.L.U32 R22, R6, R9, RZ ;  /* 0x0000000906167219 */ /* 0x000fe200000006ff */
[----:B------:R-:W0:Y:S01]  /*a3b0*/  LDC R27, c[0x0][0x638] ;  /* 0x00018e00ff1b7b82 */ /* 0x000e220000000800 */
[----:B------:R-:W-:-:S07]  /*a3c0*/  LOP3.LUT R28, RZ, R8, RZ, 0x33, !PT ;  /* 0x00000008ff1c7212 */ /* 0x000fce00078e33ff */
        /* <DEDUP_REMOVED lines=12> */
.L_x_289:
[----:B------:R-:W-:Y:S01]  /*a490*/  ISETP.NE.AND P0, PT, R2, 0x1, PT ;  /* 0x000000010200780c */ /* 0x000fe20003f05270 */
[----:B--2---:R-:W-:Y:S01]  /*a4a0*/  VIADD R7, R21, 0xffffffff ;  /* 0xffffffff15077836 */ /* 0x004fe20000000000 */
[----:B-1----:R-:W-:Y:S01]  /*a4b0*/  SHF.R.U64 R5, R4, R26, R5 ;  /* 0x0000001a04057219 */ /* 0x002fe20000001205 */
[----:B------:R-:W-:Y:S01]  /*a4c0*/  IMAD.MOV R14, RZ, RZ, -R14 ;  /* 0x000000ffff0e7224 */ /* 0x000fe200078e0a0e */
[----:B------:R-:W-:Y:S01]  /*a4d0*/  LOP3.LUT R4, R13, R28, RZ, 0xc0, !PT ;  /* 0x0000001c0d047212 */ /* 0x000fe200078ec0ff */
[----:B------:R-:W-:Y:S01]  /*a4e0*/  IMAD.MOV.U32 R8, RZ, RZ, R12 ;  /* 0x000000ffff087224 */ /* 0x000fe200078e000c */
[----:B------:R-:W-:Y:S01]  /*a4f0*/  LOP3.LUT R10, R10, R7, RZ, 0xc0, !PT ;  /* 0x000000070a0a7212 */ /* 0x000fe200078ec0ff */
[----:B------:R-:W-:Y:S02]  /*a500*/  IMAD.MOV R6, RZ, RZ, -R5 ;  /* 0x000000ffff067224 */ /* 0x000fe400078e0a05 */
[----:B------:R-:W-:-:S04]  /*a510*/  IMAD R4, R22, R5, R4 ;  /* 0x0000000516047224 */ /* 0x000fc800078e0204 */
[----:B------:R-:W-:Y:S02]  /*a520*/  @P0 IMAD R23, R20, R14, R3 ;  /* 0x0000000e14170224 */ /* 0x000fe400078e0203 */
[----:B0-----:R-:W-:Y:S02]  /*a530*/  IMAD R3, R6, R27, R15 ;  /* 0x0000001b06037224 */ /* 0x001fe400078e020f */
[----:B------:R-:W-:Y:S02]  /*a540*/  IMAD R7, R4, R29, R23 ;  /* 0x0000001d04077224 */ /* 0x000fe400078e0217 */
[----:B------:R-:W-:Y:S02]  /*a550*/  IMAD R4, R3, R21, R10 ;  /* 0x0000001503047224 */ /* 0x000fe400078e020a */
[----:B------:R-:W-:-:S03]  /*a560*/  IMAD.MOV.U32 R6, RZ, RZ, 0x1 ;  /* 0x00000001ff067424 */ /* 0x000fc600078e00ff */
[----:B------:R-:W-:Y:S02]  /*a570*/  SEL R9, R4, R7, !P0 ;  /* 0x0000000704097207 */ /* 0x000fe40004000000 */
[----:B------:R-:W-:-:S07]  /*a580*/  SEL R7, R7, R4, !P0 ;  /* 0x0000000407077207 */ /* 0x000fce0004000000 */
.L_x_287:
[----:B------:R-:W-:-:S08]  /*a590*/  NOP ;  /* 0x0000000000007918 */ /* 0x000fd00000000000 */
[----:B------:R-:W0:-:S00]  /*a5a0*/  USETMAXREG.DEALLOC.CTAPOOL 0x28 ;  /* 0x00000028000079c8 */ /* 0x000e0000080e0500 */
[----:B0-----:R-:W-:-:S13]  /*a5b0*/  ISETP.NE.AND P0, PT, R0, RZ, PT ;  /* 0x000000ff0000720c */ /* 0x001fda0003f05270 */
[----:B------:R-:W-:Y:S05]  /*a5c0*/  @P0 EXIT ;  /* 0x000000000000094d */ /* 0x000fea0003800000 */
[----:B------:R-:W-:Y:S01]  /*a5d0*/  LOP3.LUT P0, RZ, R6, 0xff, RZ, 0xc0, !PT ;  /* 0x000000ff06ff7812 */ /* 0x000fe2000780c0ff */
[----:B------:R-:W-:Y:S02]  /*a5e0*/  IMAD.MOV.U32 R0, RZ, RZ, 0x1 ;  /* 0x00000001ff007424 */ /* 0x000fe400078e00ff */
[----:B------:R-:W-:-:S10]  /*a5f0*/  IMAD.MOV.U32 R12, RZ, RZ, RZ ;  /* 0x000000ffff0c7224 */ /* 0x000fd400078e00ff */
[----:B------:R-:W-:Y:S05]  /*a600*/  @!P0 BRA `(.L_x_290) ;  /* 0x0000000c00308947 */ /* 0x000fea0003800000 */
[----:B------:R-:W0:Y:S01]  /*a610*/  LDC R0, c[0x0][0x28c] ;  /* 0x0000a300ff007b82 */ /* 0x000e220000000800 */
[----:B------:R-:W-:Y:S01]  /*a620*/  ULDC UR5, c[0x0][0x600] ;  /* 0x0001800000057ab9 */ /* 0x000fe20000000800 */
[----:B------:R-:W-:Y:S01]  /*a630*/  ULDC UR4, c[0x0][0xc] ;  /* 0x0000030000047ab9 */ /* 0x000fe20000000800 */
[----:B------:R-:W-:Y:S01]  /*a640*/  UIADD3 UR16, UR5, -0x1, URZ ;  /* 0xffffffff05107890 */ /* 0x000fe2000fffe03f */
[C---:B------:R-:W-:Y:S01]  /*a650*/  LOP3.LUT P2, RZ, R18.reuse, 0x7f, RZ, 0xc0, !PT ;  /* 0x0000007f12ff7812 */ /* 0x040fe2000784c0ff */
[----:B------:R-:W-:Y:S01]  /*a660*/  ULDC UR6, c[0x0][0x658] ;  /* 0x0001960000067ab9 */ /* 0x000fe20000000800 */
[----:B------:R-:W-:Y:S01]  /*a670*/  ULDC UR5, c[0x0][0x10] ;  /* 0x0000040000057ab9 */ /* 0x000fe20000000800 */
[----:B------:R-:W-:Y:S01]  /*a680*/  UMOV UR7, 0xffffffff ;  /* 0xffffffff00077882 */ /* 0x000fe20000000000 */
[----:B------:R-:W-:Y:S01]  /*a690*/  UMOV UR8, 0x1 ;  /* 0x0000000100087882 */ /* 0x000fe20000000000 */
[----:B------:R-:W-:Y:S01]  /*a6a0*/  UIMAD.WIDE.U32 UR4, UR4, UR5, URZ ;  /* 0x00000005040472a5 */ /* 0x000fe2000f8e003f */
[----:B------:R-:W-:Y:S01]  /*a6b0*/  LOP3.LUT P0, RZ, R18, 0x1f, RZ, 0xc0, !PT ;  /* 0x0000001f12ff7812 */ /* 0x000fe2000780c0ff */
[----:B------:R-:W-:Y:S01]  /*a6c0*/  USHF.L.U32 UR7, UR7, UR6, URZ ;  /* 0x0000000607077299 */ /* 0x000fe2000800063f */
[----:B------:R-:W-:Y:S01]  /*a6d0*/  BSSY B0, `(.L_x_290) ;  /* 0x00000bf000007945 */ /* 0x000fe20003800000 */
[----:B------:R-:W-:Y:S01]  /*a6e0*/  USHF.L.U32 UR18, UR8, UR6, URZ ;  /* 0x0000000608127299 */ /* 0x000fe2000800063f */
[----:B------:R-:W-:Y:S01]  /*a6f0*/  IMAD.MOV.U32 R13, RZ, RZ, 0x1 ;  /* 0x00000001ff0d7424 */ /* 0x000fe200078e00ff */
[----:B------:R-:W-:Y:S01]  /*a700*/  LOP3.LUT R11, R19, 0x2, RZ, 0xfc, !PT ;  /* 0x00000002130b7812 */ /* 0x000fe200078efcff */
[----:B------:R-:W-:Y:S01]  /*a710*/  ULDC UR6, c[0x0][0x14] ;  /* 0x0000050000067ab9 */ /* 0x000fe20000000800 */
[----:B------:R-:W-:Y:S01]  /*a720*/  PLOP3.LUT P0, PT, P0, P2, PT, 0x8a, 0x0 ;  /* 0x000000000000781c */ /* 0x000fe20000705172 */
[----:B------:R-:W-:Y:S01]  /*a730*/  UIMAD.WIDE.U32 UR20, UR4, UR6, URZ ;  /* 0x00000006041472a5 */ /* 0x000fe2000f8e003f */
[----:B------:R-:W-:Y:S01]  /*a740*/  IMAD.MOV.U32 R12, RZ, RZ, RZ ;  /* 0x000000ffff0c7224 */ /* 0x000fe200078e00ff */
[----:B------:R-:W-:-:S02]  /*a750*/  UIMAD UR13, UR5, UR6, URZ ;  /* 0x00000006050d72a4 */ /* 0x000fc4000f8e023f */
[----:B------:R-:W-:Y:S01]  /*a760*/  ULOP3.LUT UR17, URZ, UR7, URZ, 0x33, !UPT ;  /* 0x000000073f117292 */ /* 0x000fe2000f8e333f */
[----:B0-----:R-:W-:Y:S01]  /*a770*/  VIADD R0, R0, 0x3f ;  /* 0x0000003f00007836 */ /* 0x001fe20000000000 */
[----:B------:R-:W-:Y:S01]  /*a780*/  UIADD3 UR13, UR21, UR13, URZ ;  /* 0x0000000d150d7290 */ /* 0x000fe2000fffe03f */
[----:B------:R-:W-:-:S03]  /*a790*/  ULDC.64 UR22, c[0x0][0x198] ;  /* 0x0000660000167ab9 */ /* 0x000fc60000000a00 */
[----:B------:R-:W-:-:S04]  /*a7a0*/  SHF.R.S32.HI R3, RZ, 0x1f, R0 ;  /* 0x0000001fff037819 */ /* 0x000fc80000011400 */
[----:B------:R-:W-:Y:S01]  /*a7b0*/  LEA.HI R3, R3, R0, RZ, 0x6 ;  /* 0x0000000003037211 */ /* 0x000fe200078f30ff */
[----:B------:R-:W-:-:S03]  /*a7c0*/  IMAD.MOV.U32 R0, RZ, RZ, 0x1 ;  /* 0x00000001ff007424 */ /* 0x000fc600078e00ff */
[----:B------:R-:W-:-:S05]  /*a7d0*/  SHF.R.S32.HI R3, RZ, 0x6, R3 ;  /* 0x00000006ff037819 */ /* 0x000fca0000011403 */
[----:B------:R-:W-:-:S07]  /*a7e0*/  VIADD R10, R3, 0x1 ;  /* 0x00000001030a7836 */ /* 0x000fce0000000000 */
.L_x_302:
[----:B------:R-:W-:-:S03]  /*a7f0*/  UMOV UR4, 0xffffffff ;  /* 0xffffffff00047882 */ /* 0x000fc60000000000 */
[----:B------:R-:W-:Y:S05]  /*a800*/  BRA.DIV UR4, `(.L_x_291) ;  /* 0x0000000e04c07947 */ /* 0x000fea000b800000 */
[----:B------:R-:W-:-:S13]  /*a810*/  ELECT P6, URZ, PT ;  /* 0x00000000003f782f */ /* 0x000fda00038c0000 */
.L_x_314:
[----:B------:R-:W0:Y:S01]  /*a820*/  LDC R4, c[0x0][0x28c] ;  /* 0x0000a300ff047b82 */ /* 0x000e220000000800 */
[----:B------:R-:W-:Y:S01]  /*a830*/  BSSY B1, `(.L_x_292) ;  /* 0x0000037000017945 */ /* 0x000fe20003800000 */
[----:B0-----:R-:W-:-:S13]  /*a840*/  ISETP.LT.OR P6, PT, R4, 0x1, !P6 ;  /* 0x000000010400780c */ /* 0x001fda00077c1670 */
[----:B------:R-:W-:Y:S05]  /*a850*/  @P6 BRA `(.L_x_293) ;  /* 0x0000000000d06947 */ /* 0x000fea0003800000 */
[----:B------:R-:W-:Y:S02]  /*a860*/  IMAD.SHL.U32 R15, R9, 0x100, RZ ;  /* 0x00000100090f7824 */ /* 0x000fe400078e00ff */
[----:B------:R-:W-:Y:S02]  /*a870*/  IMAD.SHL.U32 R18, R7, 0x80, RZ ;  /* 0x0000008007127824 */ /* 0x000fe400078e00ff */
[----:B------:R-:W-:Y:S02]  /*a880*/  IMAD.MOV.U32 R20, RZ, RZ, RZ ;  /* 0x000000ffff147224 */ /* 0x000fe400078e00ff */
[----:B------:R-:W-:Y:S02]  /*a890*/  IMAD.MOV.U32 R4, RZ, RZ, R10 ;  /* 0x000000ffff047224 */ /* 0x000fe400078e000a */
[----:B------:R-:W-:Y:S02]  /*a8a0*/  IMAD.MOV.U32 R5, RZ, RZ, R0 ;  /* 0x000000ffff057224 */ /* 0x000fe400078e0000 */
[----:B------:R-:W-:-:S07]  /*a8b0*/  IMAD.MOV.U32 R6, RZ, RZ, R12 ;  /* 0x000000ffff067224 */ /* 0x000fce00078e000c */
.L_x_297:
[----:B------:R-:W0:Y:S01]  /*a8c0*/  S2R R14, SR_CgaCtaId ;  /* 0x00000000000e7919 */ /* 0x000e220000008800 */
[----:B------:R-:W-:Y:S01]  /*a8d0*/  MOV R7, 0x400 ;  /* 0x0000040000077802 */ /* 0x000fe20000000f00 */
[----:B------:R-:W1:Y:S03]  /*a8e0*/  @!P2 LDC R9, c[0x0][0x500] ;  /* 0x00014000ff09ab82 */ /* 0x000e660000000800 */
[----:B0-----:R-:W-:Y:S02]  /*a8f0*/  LEA R21, R14, R7, 0x18 ;  /* 0x000000070e157211 */ /* 0x001fe400078ec0ff */
[----:B------:R-:W-:-:S03]  /*a900*/  SHF.L.U32 R7, R5, 0x1f, RZ ;  /* 0x0000001f05077819 */ /* 0x000fc600000006ff */
[----:B------:R-:W-:-:S04]  /*a910*/  IMAD R14, R6, 0x8, R21 ;  /* 0x00000008060e7824 */ /* 0x000fc800078e0215 */
[----:B------:R-:W0:Y:S02]  /*a920*/  SYNCS.PHASECHK.TRANS64.TRYWAIT P1, [R14+URZ+0x28], R7 ;  /* 0x000028070e0075a7 */ /* 0x000e24000802017f */
[----:B01----:R-:W-:Y:S05]  /*a930*/  @!P1 BRA `(.L_x_294) ;  /* 0x0000000c00949947 */ /* 0x003fea0003800000 */
.L_x_315:
[----:B0-----:R-:W-:Y:S01]  /*a940*/  PRMT R7, R11, 0x9910, RZ ;  /* 0x000099100b077816 */ /* 0x001fe200000000ff */
[----:B------:R0:W-:Y:S03]  /*a950*/  @!P2 SYNCS.ARRIVE.TRANS64 RZ, [R14+URZ], R9 ;  /* 0x000000090effa9a7 */ /* 0x0001e6000800003f */
[----:B------:R-:W-:-:S13]  /*a960*/  ISETP.NE.AND P1, PT, R7, 0x2, PT ;  /* 0x000000020700780c */ /* 0x000fda0003f25270 */
[----:B0-----:R-:W-:Y:S05]  /*a970*/  @P1 BRA `(.L_x_295) ;  /* 0x0000000000041947 */ /* 0x001fea0003800000 */
[----:B------:R-:W-:Y:S01]  /*a980*/  BPT.TRAP 0x1 ;  /* 0x000000040000795c */ /* 0x000fe20000300000 */
.L_x_295:
[----:B------:R-:W-:Y:S05]  /*a990*/  @P0 BRA `(.L_x_296) ;  /* 0x0000000000040947 */ /* 0x000fea0003800000 */
[----:B------:R-:W-:Y:S01]  /*a9a0*/  BPT.TRAP 0x1 ;  /* 0x000000040000795c */ /* 0x000fe20000300000 */
.L_x_296:
[--C-:B------:R-:W-:Y:S01]  /*a9b0*/  IMAD R7, R6, 0x4000, R21.reuse ;  /* 0x0000400006077824 */ /* 0x100fe200078e0215 */
[----:B------:R-:W-:Y:S01]  /*a9c0*/  R2UR UR9, R14 ;  /* 0x000000000e0972ca */ /* 0x000fe200000e0000 */
[----:B------:R-:W-:Y:S01]  /*a9d0*/  IMAD R21, R6, 0x8000, R21 ;  /* 0x0000800006157824 */ /* 0x000fe200078e0215 */
[----:B------:R-:W-:Y:S01]  /*a9e0*/  UIADD3 UR4, UP0, UR22, 0xf0, URZ ;  /* 0x000000f016047890 */ /* 0x000fe2000ff1e03f */
[----:B------:R-:W-:Y:S01]  /*a9f0*/  VIADD R4, R4, 0xffffffff ;  /* 0xffffffff04047836 */ /* 0x000fe20000000000 */
[----:B------:R-:W-:Y:S01]  /*aa00*/  R2UR UR5, R7 ;  /* 0x00000000070572ca */ /* 0x000fe200000e0000 */
[----:B------:R-:W-:Y:S01]  /*aa10*/  UIADD3 UR24, UP1, UR22, 0x1f0, URZ ;  /* 0x000001f016187890 */ /* 0x000fe2000ff3e03f */
[----:B------:R-:W-:Y:S01]  /*aa20*/  R2UR UR8, R21 ;  /* 0x00000000150872ca */ /* 0x000fe200000e0000 */
[----:B------:R-:W-:Y:S01]  /*aa30*/  VIADD R6, R6, 0x1 ;  /* 0x0000000106067836 */ /* 0x000fe20000000000 */
[----:B------:R-:W-:Y:S01]  /*aa40*/  R2UR UR11, R18 ;  /* 0x00000000120b72ca */ /* 0x000fe200000e0000 */
[----:B------:R-:W-:Y:S01]  /*aa50*/  UIADD3.X UR25, URZ, UR23, URZ, UP1, !UPT ;  /* 0x000000173f197290 */ /* 0x000fe20008ffe43f */
[----:B------:R-:W-:Y:S01]  /*aa60*/  R2UR UR10, R20 ;  /* 0x00000000140a72ca */ /* 0x000fe200000e0000 */
[----:B------:R-:W-:Y:S01]  /*aa70*/  UMOV UR6, 0x0 ;  /* 0x0000000000067882 */ /* 0x000fe20000000000 */
[----:B------:R-:W-:Y:S01]  /*aa80*/  R2UR UR12, R8 ;  /* 0x00000000080c72ca */ /* 0x000fe200000e0000 */
[----:B------:R-:W-:Y:S01]  /*aa90*/  UMOV UR7, 0x10000000 ;  /* 0x1000000000077882 */ /* 0x000fe20000000000 */
[----:B------:R-:W-:Y:S01]  /*aaa0*/  R2UR UR19, R15 ;  /* 0x000000000f1372ca */ /* 0x000fe200000e0000 */
[----:B------:R-:W-:Y:S01]  /*aab0*/  VIADD R20, R20, 0x40 ;  /* 0x0000004014147836 */ /* 0x000fe20000000000 */
[----:B------:R-:W-:Y:S01]  /*aac0*/  ISETP.GT.AND P3, PT, R4, 0x1, PT ;  /* 0x000000010400780c */ /* 0x000fe20003f64270 */
[----:B------:R-:W-:Y:S01]  /*aad0*/  UIADD3 UR14, UR5, 0x100, URZ ;  /* 0x00000100050e7890 */ /* 0x000fe2000fffe03f */
[----:B------:R-:W-:Y:S01]  /*aae0*/  ISETP.NE.AND P1, PT, R6, 0x5, PT ;  /* 0x000000050600780c */ /* 0x000fe20003f25270 */
[----:B------:R-:W-:-:S02]  /*aaf0*/  UIADD3.X UR5, URZ, UR23, URZ, UP0, !UPT ;  /* 0x000000173f057290 */ /* 0x000fc400087fe43f */
[----:B------:R-:W-:Y:S01]  /*ab00*/  UIADD3 UR15, UR8, 0x14100, URZ ;  /* 0x00014100080f7890 */ /* 0x000fe2000fffe03f */
[----:B------:R-:W-:Y:S02]  /*ab10*/  SEL R14, RZ, 0x1, P1 ;  /* 0x00000001ff0e7807 */ /* 0x000fe40000800000 */
[----:B------:R-:W-:Y:S01]  /*ab20*/  UMOV UR8, UR14 ;  /* 0x0000000e00087c82 */ /* 0x000fe20008000000 */
[----:B------:R-:W-:Y:S02]  /*ab30*/  SEL R6, R6, RZ, P1 ;  /* 0x000000ff06067207 */ /* 0x000fe40000800000 */
[----:B------:R-:W-:Y:S01]  /*ab40*/  LOP3.LUT R5, R5, R14, RZ, 0x3c, !PT ;  /* 0x0000000e05057212 */ /* 0x000fe200078e3cff */
[----:B------:R0:W-:Y:S02]  /*ab50*/  UTMALDG.3D [UR8], [UR4], desc[UR6] ;  /* 0x00000608040075b4 */ /* 0x0001e40008011000 */
[----:B0-----:R-:W-:Y:S01]  /*ab60*/  UMOV UR8, UR15 ;  /* 0x0000000f00087c82 */ /* 0x001fe20008000000 */
[----:B------:R-:W-:-:S02]  /*ab70*/  UMOV UR11, UR19 ;  /* 0x00000013000b7c82 */ /* 0x000fc40008000000 */
[----:B------:R0:W-:Y:S02]  /*ab80*/  UTMALDG.3D [UR8], [UR24], desc[UR6] ;  /* 0x00000608180075b4 */ /* 0x0001e40008011000 */
[----:B0-----:R-:W-:Y:S05]  /*ab90*/  @P3 BRA `(.L_x_297) ;  /* 0xfffffffc00483947 */ /* 0x001fea000383ffff */
.L_x_293:
[----:B------:R-:W-:Y:S05]  /*aba0*/  BSYNC B1 ;  /* 0x0000000000017941 */ /* 0x000fea0003800000 */
.L_x_292:
[----:B------:R-:W-:Y:S01]  /*abb0*/  LOP3.LUT P3, RZ, R13, 0xff, RZ, 0xc0, !PT ;  /* 0x000000ff0dff7812 */ /* 0x000fe2000786c0ff */
[----:B------:R-:W-:Y:S01]  /*abc0*/  IMAD.IADD R12, R3, 0x1, R12 ;  /* 0x00000001030c7824 */ /* 0x000fe200078e020c */
[----:B------:R-:W-:Y:S01]  /*abd0*/  IADD3 R16, P4, R16, UR20, RZ ;  /* 0x0000001410107c10 */ /* 0x000fe2000ff9e0ff */
[----:B------:R-:W-:Y:S01]  /*abe0*/  ULDC.64 UR4, c[0x0][0x650] ;  /* 0x0001940000047ab9 */ /* 0x000fe20000000a00 */
[----:B------:R-:W-:Y:S01]  /*abf0*/  BSSY B1, `(.L_x_298) ;  /* 0x000006a000017945 */ /* 0x000fe20003800000 */
[----:B------:R-:W-:Y:S01]  /*ac00*/  IMAD.MOV.U32 R9, RZ, RZ, -0x1 ;  /* 0xffffffffff097424 */ /* 0x000fe200078e00ff */
[----:B------:R-:W-:Y:S01]  /*ac10*/  ISETP.GT.U32.AND P1, PT, R12, 0x4, PT ;  /* 0x000000040c00780c */ /* 0x000fe20003f24070 */
[----:B------:R-:W-:Y:S01]  /*ac20*/  IMAD.MOV.U32 R8, RZ, RZ, -0x1 ;  /* 0xffffffffff087424 */ /* 0x000fe200078e00ff */
[----:B------:R-:W-:Y:S02]  /*ac30*/  IADD3.X R17, R17, UR13, RZ, P4, !PT ;  /* 0x0000000d11117c10 */ /* 0x000fe4000a7fe4ff */
[----:B------:R-:W-:-:S02]  /*ac40*/  ISETP.LT.U32.AND P1, PT, R3, 0x5, P1 ;  /* 0x000000050300780c */ /* 0x000fc40000f21070 */
[----:B------:R-:W-:Y:S01]  /*ac50*/  PRMT R13, RZ, 0x7610, R13 ;  /* 0x00007610ff0d7816 */ /* 0x000fe2000000000d */
[----:B------:R-:W0:Y:S01]  /*ac60*/  @P3 S2R R5, SR_CgaCtaId ;  /* 0x0000000000053919 */ /* 0x000e220000008800 */
[----:B------:R-:W-:-:S04]  /*ac70*/  @P3 MOV R4, 0x400 ;  /* 0x0000040000043802 */ /* 0x000fc80000000f00 */
[----:B0-----:R-:W-:Y:S01]  /*ac80*/  @P3 LEA R6, R5, R4, 0x18 ;  /* 0x0000000405063211 */ /* 0x001fe200078ec0ff */
[----:B------:R-:W-:-:S03]  /*ac90*/  IMAD.WIDE.U32 R4, R12, -0x33333333, RZ ;  /* 0xcccccccd0c047825 */ /* 0x000fc600078e00ff */
[----:B------:R0:W-:Y:S01]  /*aca0*/  @P3 SYNCS.ARRIVE.TRANS64.A1T0 RZ, [R6+URZ+0x68], RZ ;  /* 0x000068ff06ff39a7 */ /* 0x0001e2000810003f */
[----:B------:R-:W-:Y:S02]  /*acb0*/  ISETP.GE.U32.AND P3, PT, R3, 0x5, PT ;  /* 0x000000050300780c */ /* 0x000fe40003f66070 */
[----:B------:R-:W-:Y:S02]  /*acc0*/  SHF.R.U32.HI R7, RZ, 0x2, R5 ;  /* 0x00000002ff077819 */ /* 0x000fe40000011605 */
[----:B------:R-:W-:Y:S02]  /*acd0*/  SEL R5, RZ, 0x1, !P1 ;  /* 0x00000001ff057807 */ /* 0x000fe40004800000 */
[----:B------:R-:W-:Y:S01]  /*ace0*/  ISETP.GE.U32.AND P1, PT, R16, UR4, PT ;  /* 0x0000000410007c0c */ /* 0x000fe2000bf26070 */
[----:B------:R-:W-:Y:S01]  /*acf0*/  IMAD R12, R7, -0x5, R12 ;  /* 0xfffffffb070c7824 */ /* 0x000fe200078e020c */
[----:B------:R-:W-:Y:S02]  /*ad00*/  LOP3.LUT R0, R0, R5, RZ, 0x3c, !PT ;  /* 0x0000000500007212 */ /* 0x000fe400078e3cff */
[----:B------:R-:W-:-:S02]  /*ad10*/  ISETP.GE.U32.AND.EX P1, PT, R17, UR5, PT, P1 ;  /* 0x0000000511007c0c */ /* 0x000fc4000bf26110 */
[----:B------:R-:W-:Y:S02]  /*ad20*/  PRMT R4, RZ, 0x7610, R4 ;  /* 0x00007610ff047816 */ /* 0x000fe40000000004 */
[----:B------:R-:W-:Y:S01]  /*ad30*/  @P3 LOP3.LUT R0, R0, 0x1, R7, 0x78, !PT ;  /* 0x0000000100003812 */ /* 0x000fe200078e7807 */
[----:B------:R-:W-:-:S08]  /*ad40*/  IMAD.MOV.U32 R7, RZ, RZ, -0x1 ;  /* 0xffffffffff077424 */ /* 0x000fd000078e00ff */
[----:B0-----:R-:W-:Y:S05]  /*ad50*/  @P1 BRA `(.L_x_299) ;  /* 0x00000004004c1947 */ /* 0x001fea0003800000 */
[----:B------:R-:W-:Y:S01]  /*ad60*/  ULDC.64 UR4, c[0x0][0x628] ;  /* 0x00018a0000047ab9 */ /* 0x000fe20000000a00 */
[----:B------:R-:W0:Y:S01]  /*ad70*/  S2R R15, SR_CTAID.X ;  /* 0x00000000000f7919 */ /* 0x000e220000002500 */
[----:B------:R-:W-:Y:S01]  /*ad80*/  ISETP.NE.U32.AND P1, PT, RZ, UR4, PT ;  /* 0x00000004ff007c0c */ /* 0x000fe2000bf25070 */
[----:B------:R-:W-:Y:S01]  /*ad90*/  ULDC UR7, c[0x0][0x630] ;  /* 0x00018c0000077ab9 */ /* 0x000fe20000000800 */
[----:B------:R-:W-:Y:S01]  /*ada0*/  IMAD.MOV.U32 R4, RZ, RZ, R16 ;  /* 0x000000ffff047224 */ /* 0x000fe200078e0010 */
[----:B------:R-:W1:Y:S01]  /*adb0*/  S2R R14, SR_CTAID.Y ;  /* 0x00000000000e7919 */ /* 0x000e620000002600 */
[----:B------:R-:W-:Y:S01]  /*adc0*/  ISETP.NE.AND.EX P1, PT, RZ, UR5, PT, P1 ;  /* 0x00000005ff007c0c */ /* 0x000fe2000bf25310 */
[----:B------:R-:W-:-:S12]  /*add0*/  IMAD.MOV.U32 R5, RZ, RZ, R17 ;  /* 0x000000ffff057224 */ /* 0x000fd800078e0011 */
[----:B------:R-:W-:Y:S05]  /*ade0*/  @!P1 BRA `(.L_x_300) ;  /* 0x0000000000289947 */ /* 0x000fea0003800000 */
[----:B------:R-:W-:Y:S02]  /*adf0*/  ULDC UR6, c[0x0][0x634] ;  /* 0x00018d0000067ab9 */ /* 0x000fe40000000800 */
[----:B------:R-:W-:-:S05]  /*ae00*/  IADD3 R9, P1, R16, UR6, RZ ;  /* 0x0000000610097c10 */ /* 0x000fca000ff3e0ff */
[----:B------:R-:W-:-:S04]  /*ae10*/  IMAD.X R21, RZ, RZ, R17, P1 ;  /* 0x000000ffff157224 */ /* 0x000fc800008e0611 */
[----:B------:R-:W-:-:S04]  /*ae20*/  IMAD.WIDE.U32 R6, R21, UR4, RZ ;  /* 0x0000000415067c25 */ /* 0x000fc8000f8e00ff */
[----:B------:R-:W-:-:S04]  /*ae30*/  IMAD.WIDE.U32 R6, P1, R9, UR5, R6 ;  /* 0x0000000509067c25 */ /* 0x000fc8000f820006 */
[----:B------:R-:W-:-:S04]  /*ae40*/  IMAD.WIDE.U32 R8, R9, UR4, RZ ;  /* 0x0000000409087c25 */ /* 0x000fc8000f8e00ff */
[----:B------:R-:W-:Y:S01]  /*ae50*/  IMAD.X R5, RZ, RZ, RZ, P1 ;  /* 0x000000ffff057224 */ /* 0x000fe200008e06ff */
[----:B------:R-:W-:Y:S01]  /*ae60*/  IADD3 RZ, P1, R9, R6, RZ ;  /* 0x0000000609ff7210 */ /* 0x000fe20007f3e0ff */
[----:B------:R-:W-:-:S04]  /*ae70*/  IMAD.MOV.U32 R4, RZ, RZ, R7 ;  /* 0x000000ffff047224 */ /* 0x000fc800078e0007 */
[----:B------:R-:W-:-:S08]  /*ae80*/  IMAD.WIDE.U32.X R4, R21, UR5, R4, P1 ;  /* 0x0000000515047c25 */ /* 0x000fd000088e0404 */
.L_x_300:
[--C-:B------:R-:W-:Y:S01]  /*ae90*/  SHF.R.U64 R8, R4, UR7, R5.reuse ;  /* 0x0000000704087c19 */ /* 0x100fe20008001205 */
[----:B------:R-:W-:Y:S01]  /*aea0*/  ULDC.64 UR4, c[0x0][0x620] ;  /* 0x0001880000047ab9 */ /* 0x000fe20000000a00 */
[----:B------:R-:W-:Y:S01]  /*aeb0*/  SHF.R.U32.HI R4, RZ, UR7, R5 ;  /* 0x00000007ff047c19 */ /* 0x000fe20008011605 */
[----:B------:R-:W2:Y:S01]  /*aec0*/  LDC R24, c[0x0][0x144] ;  /* 0x00005100ff187b82 */ /* 0x000ea20000000800 */
[----:B------:R-:W-:Y:S01]  /*aed0*/  IADD3 R7, P1, RZ, -R8, RZ ;  /* 0x80000008ff077210 */ /* 0x000fe20007f3e0ff */
[----:B------:R-:W-:Y:S01]  /*aee0*/  ULDC.64 UR8, c[0x0][0x640] ;  /* 0x0001900000087ab9 */ /* 0x000fe20000000a00 */
[----:B0-----:R-:W-:Y:S01]  /*aef0*/  I2FP.F32.U32 R9, R15 ;  /* 0x0000000f00097245 */ /* 0x001fe20000201000 */
[----:B------:R-:W-:Y:S02]  /*af00*/  ULDC UR6, c[0x0][0x608] ;  /* 0x0001820000067ab9 */ /* 0x000fe40000000800 */
[----:B------:R-:W-:Y:S01]  /*af10*/  IMAD.X R4, RZ, RZ, ~R4, P1 ;  /* 0x000000ffff047224 */ /* 0x000fe200008e0e04 */
[----:B------:R-:W-:Y:S01]  /*af20*/  ISETP.NE.U32.AND P1, PT, RZ, UR8, PT ;  /* 0x00000008ff007c0c */ /* 0x000fe2000bf25070 */
[----:B------:R-:W0:Y:S02]  /*af30*/  LDC R21, c[0x0][0x148] ;  /* 0x00005200ff157b82 */ /* 0x000e240000000800 */
[----:B------:R-:W-:Y:S01]  /*af40*/  IMAD R6, R4, UR4, RZ ;  /* 0x0000000404067c24 */ /* 0x000fe2000f8e02ff */
[----:B------:R-:W-:Y:S01]  /*af50*/  ISETP.NE.AND.EX P1, PT, RZ, UR9, PT, P1 ;  /* 0x00000009ff007c0c */ /* 0x000fe2000bf25310 */
[----:B------:R-:W-:Y:S01]  /*af60*/  IMAD.WIDE.U32 R4, R7, UR4, R16 ;  /* 0x0000000407047c25 */ /* 0x000fe2000f8e0010 */
[----:B------:R-:W-:-:S03]  /*af70*/  ULDC UR4, c[0x0][0x150] ;  /* 0x0000540000047ab9 */ /* 0x000fc60000000800 */
[----:B------:R-:W-:Y:S02]  /*af80*/  IMAD R7, R7, UR5, R6 ;  /* 0x0000000507077c24 */ /* 0x000fe4000f8e0206 */
[----:B------:R-:W-:Y:S01]  /*af90*/  FMUL R6, R9, UR4 ;  /* 0x0000000409067c20 */ /* 0x000fe20008400000 */
[----:B------:R-:W-:Y:S01]  /*afa0*/  ULDC UR4, c[0x0][0x618] ;  /* 0x0001860000047ab9 */ /* 0x000fe20000000800 */
[----:B------:R-:W-:Y:S01]  /*afb0*/  ULDC UR5, c[0x0][0x154] ;  /* 0x0000550000057ab9 */ /* 0x000fe20000000800 */
[----:B------:R-:W-:-:S03]  /*afc0*/  IMAD.IADD R5, R5, 0x1, R7 ;  /* 0x0000000105057824 */ /* 0x000fc600078e0207 */
[----:B------:R-:W3:Y:S02]  /*afd0*/  F2I.U32.TRUNC.NTZ R6, R6 ;  /* 0x0000000600067305 */ /* 0x000ee4000020f000 */
[----:B------:R-:W-:Y:S02]  /*afe0*/  SHF.R.U64 R9, R4, UR4, R5 ;  /* 0x0000000404097c19 */ /* 0x000fe40008001205 */
[----:B-1----:R-:W-:-:S05]  /*aff0*/  I2FP.F32.U32 R4, R14 ;  /* 0x0000000e00047245 */ /* 0x002fca0000201000 */
[----:B------:R-:W-:Y:S01]  /*b000*/  FMUL R22, R4, UR5 ;  /* 0x0000000504167c20 */ /* 0x000fe20008400000 */
[----:B------:R-:W-:Y:S01]  /*b010*/  SHF.R.U32.HI R4, RZ, UR4, R5 ;  /* 0x00000004ff047c19 */ /* 0x000fe20008011605 */
[----:B------:R-:W-:-:S03]  /*b020*/  ULDC UR4, c[0x0][0x658] ;  /* 0x0001960000047ab9 */ /* 0x000fc60000000800 */
[--C-:B------:R-:W-:Y:S01]  /*b030*/  SHF.R.U64 R20, R9, UR6, R4.reuse ;  /* 0x0000000609147c19 */ /* 0x100fe20008001204 */
[----:B------:R-:W1:Y:S01]  /*b040*/  F2I.U32.TRUNC.NTZ R22, R22 ;  /* 0x0000001600167305 */ /* 0x000e62000020f000 */
[----:B------:R-:W-:Y:S01]  /*b050*/  SHF.R.U32.HI R5, RZ, UR6, R4 ;  /* 0x00000006ff057c19 */ /* 0x000fe20008011604 */
[----:B---3--:R-:W-:-:S03]  /*b060*/  IMAD.MOV R6, RZ, RZ, -R6 ;  /* 0x000000ffff067224 */ /* 0x008fc600078e0a06 */
[----:B------:R-:W-:Y:S01]  /*b070*/  SHF.R.U64 R18, R20, UR4, R5 ;  /* 0x0000000414127c19 */ /* 0x000fe20008001205 */
[----:B--2---:R-:W-:Y:S01]  /*b080*/  IMAD R15, R24, R6, R15 ;  /* 0x00000006180f7224 */ /* 0x004fe200078e020f */
[----:B------:R-:W-:-:S03]  /*b090*/  SHF.R.U32.HI R23, RZ, UR4, R5 ;  /* 0x00000004ff177c19 */ /* 0x000fc60008011605 */
[----:B------:R-:W-:Y:S02]  /*b0a0*/  IMAD.MOV.U32 R4, RZ, RZ, R18 ;  /* 0x000000ffff047224 */ /* 0x000fe400078e0012 */
[----:B------:R-:W-:Y:S01]  /*b0b0*/  IMAD.MOV.U32 R5, RZ, RZ, R23 ;  /* 0x000000ffff057224 */ /* 0x000fe200078e0017 */
[----:B-1----:R-:W-:Y:S06]  /*b0c0*/  @!P1 BRA `(.L_x_301) ;  /* 0x0000000000289947 */ /* 0x002fec0003800000 */
[----:B------:R-:W-:Y:S02]  /*b0d0*/  ULDC UR4, c[0x0][0x64c] ;  /* 0x0001930000047ab9 */ /* 0x000fe40000000800 */
[----:B------:R-:W-:-:S05]  /*b0e0*/  IADD3 R5, P1, R18, UR4, RZ ;  /* 0x0000000412057c10 */ /* 0x000fca000ff3e0ff */
[----:B------:R-:W-:-:S04]  /*b0f0*/  IMAD.X R23, RZ, RZ, R23, P1 ;  /* 0x000000ffff177224 */ /* 0x000fc800008e0617 */
[----:B------:R-:W-:-:S04]  /*b100*/  IMAD.WIDE.U32 R6, R23, UR8, RZ ;  /* 0x0000000817067c25 */ /* 0x000fc8000f8e00ff */
[----:B------:R-:W-:-:S04]  /*b110*/  IMAD.WIDE.U32 R6, P1, R5, UR9, R6 ;  /* 0x0000000905067c25 */ /* 0x000fc8000f820006 */
[----:B------:R-:W-:-:S04]  /*b120*/  IMAD.WIDE.U32 R4, R5, UR8, RZ ;  /* 0x0000000805047c25 */ /* 0x000fc8000f8e00ff */
[----:B------:R-:W-:Y:S01]  /*b130*/  IMAD.MOV.U32 R4, RZ, RZ, R7 ;  /* 0x000000ffff047224 */ /* 0x000fe200078e0007 */
[----:B------:R-:W-:Y:S01]  /*b140*/  IADD3 RZ, P3, R5, R6, RZ ;  /* 0x0000000605ff7210 */ /* 0x000fe20007f7e0ff */
[----:B------:R-:W-:-:S04]  /*b150*/  IMAD.X R5, RZ, RZ, RZ, P1 ;  /* 0x000000ffff057224 */ /* 0x000fc800008e06ff */
[----:B------:R-:W-:-:S08]  /*b160*/  IMAD.WIDE.U32.X R4, R23, UR9, R4, P3 ;  /* 0x0000000917047c25 */ /* 0x000fd000098e0404 */
.L_x_301:
[----:B------:R-:W-:Y:S01]  /*b170*/  ISETP.NE.AND P1, PT, R2, 0x1, PT ;  /* 0x000000010200780c */ /* 0x000fe20003f25270 */
[----:B------:R-:W-:Y:S01]  /*b180*/  ULDC UR4, c[0x0][0x648] ;  /* 0x0001920000047ab9 */ /* 0x000fe20000000800 */
[----:B------:R-:W-:Y:S01]  /*b190*/  LOP3.LUT R20, R20, UR17, RZ, 0xc0, !PT ;  /* 0x0000001114147c12 */ /* 0x000fe2000f8ec0ff */
[----:B------:R-:W-:Y:S01]  /*b1a0*/  IMAD.MOV R22, RZ, RZ, -R22 ;  /* 0x000000ffff167224 */ /* 0x000fe200078e0a16 */
[----:B------:R-:W-:Y:S01]  /*b1b0*/  SHF.R.U64 R5, R4, UR4, R5 ;  /* 0x0000000404057c19 */ /* 0x000fe20008001205 */
[----:B------:R-:W-:Y:S01]  /*b1c0*/  ULDC UR4, c[0x0][0x638] ;  /* 0x00018e0000047ab9 */ /* 0x000fe20000000800 */
[----:B------:R-:W-:Y:S01]  /*b1d0*/  LOP3.LUT R9, R9, UR16, RZ, 0xc0, !PT ;  /* 0x0000001009097c12 */ /* 0x000fe2000f8ec0ff */
[----:B------:R-:W-:Y:S01]  /*b1e0*/  ULDC UR5, c[0x0][0x610] ;  /* 0x0001840000057ab9 */ /* 0x000fe20000000800 */
[----:B------:R-:W-:Y:S02]  /*b1f0*/  IMAD.MOV.U32 R4, RZ, RZ, 0x1 ;  /* 0x00000001ff047424 */ /* 0x000fe400078e00ff */
[----:B------:R-:W-:-:S02]  /*b200*/  IMAD.MOV R7, RZ, RZ, -R5 ;  /* 0x000000ffff077224 */ /* 0x000fc400078e0a05 */
[----:B------:R-:W-:Y:S02]  /*b210*/  IMAD R20, R5, UR18, R20 ;  /* 0x0000001205147c24 */ /* 0x000fe4000f8e0214 */
[----:B0-----:R-:W-:Y:S02]  /*b220*/  @P1 IMAD R15, R21, R22, R14 ;  /* 0x00000016150f1224 */ /* 0x001fe400078e020e */
[----:B------:R-:W-:Y:S01]  /*b230*/  IMAD R18, R7, UR4, R18 ;  /* 0x0000000407127c24 */ /* 0x000fe2000f8e0212 */
[----:B------:R-:W-:Y:S01]  /*b240*/  ULDC UR4, c[0x0][0x600] ;  /* 0x0001800000047ab9 */ /* 0x000fe20000000800 */
[----:B------:R-:W-:Y:S02]  /*b250*/  IMAD R15, R20, UR5, R15 ;  /* 0x00000005140f7c24 */ /* 0x000fe4000f8e020f */
[----:B------:R-:W-:-:S05]  /*b260*/  IMAD R18, R18, UR4, R9 ;  /* 0x0000000412127c24 */ /* 0x000fca000f8e0209 */
[----:B------:R-:W-:Y:S02]  /*b270*/  SEL R9, R18, R15, !P1 ;  /* 0x0000000f12097207 */ /* 0x000fe40004800000 */
[----:B------:R-:W-:-:S07]  /*b280*/  SEL R7, R15, R18, !P1 ;  /* 0x000000120f077207 */ /* 0x000fce0004800000 */
.L_x_299:
[----:B------:R-:W-:Y:S05]  /*b290*/  BSYNC B1 ;  /* 0x0000000000017941 */ /* 0x000fea0003800000 */
.L_x_298:
[----:B------:R-:W-:-:S13]  /*b2a0*/  LOP3.LUT P1, RZ, R4, 0xff, RZ, 0xc0, !PT ;  /* 0x000000ff04ff7812 */ /* 0x000fda000782c0ff */
[----:B------:R-:W-:Y:S05]  /*b2b0*/  @P1 BRA `(.L_x_302) ;  /* 0xfffffff4004c1947 */ /* 0x000fea000383ffff */
[----:B------:R-:W-:Y:S05]  /*b2c0*/  BSYNC B0 ;  /* 0x0000000000007941 */ /* 0x000fea0003800000 */
.L_x_290:
[----:B------:R-:W-:-:S03]  /*b2d0*/  UMOV UR4, 0xffffffff ;  /* 0xffffffff00047882 */ /* 0x000fc60000000000 */
[----:B------:R-:W-:Y:S05]  /*b2e0*/  BRA.DIV UR4, `(.L_x_303) ;  /* 0x00000006043c7947 */ /* 0x000fea000b800000 */
[----:B------:R-:W-:-:S13]  /*b2f0*/  ELECT P6, URZ, PT ;  /* 0x00000000003f782f */ /* 0x000fda00038c0000 */
.L_x_318:
[----:B------:R-:W-:Y:S04]  /*b300*/  BSSY B0, `(.L_x_304) ;  /* 0x0000034000007945 */ /* 0x000fe80003800000 */
[----:B------:R-:W-:Y:S05]  /*b310*/  @!P6 BRA `(.L_x_305) ;  /* 0x0000000000c8e947 */ /* 0x000fea0003800000 */
[----:B------:R-:W-:-:S04]  /*b320*/  LOP3.LUT R19, R19, 0x2, RZ, 0xfc, !PT ;  /* 0x0000000213137812 */ /* 0x000fc800078efcff */
[----:B------:R-:W-:-:S13]  /*b330*/  ISETP.NE.AND P0, PT, R19, 0x3, PT ;  /* 0x000000031300780c */ /* 0x000fda0003f05270 */
[----:B------:R-:W-:Y:S05]  /*b340*/  @!P0 BRA `(.L_x_306) ;  /* 0x0000000000048947 */ /* 0x000fea0003800000 */
[----:B------:R-:W-:Y:S01]  /*b350*/  BPT.TRAP 0x1 ;  /* 0x000000040000795c */ /* 0x000fe20000300000 */
.L_x_306:
[----:B------:R-:W0:Y:S01]  /*b360*/  S2R R3, SR_CgaCtaId ;  /* 0x0000000000037919 */ /* 0x000e220000008800 */
[----:B------:R-:W-:-:S04]  /*b370*/  MOV R2, 0x400 ;  /* 0x0000040000027802 */ /* 0x000fc80000000f00 */
[----:B0-----:R-:W-:Y:S02]  /*b380*/  LEA R3, R3, R2, 0x18 ;  /* 0x0000000203037211 */ /* 0x001fe400078ec0ff */
[----:B------:R-:W-:-:S03]  /*b390*/  SHF.L.U32 R2, R0, 0x1f, RZ ;  /* 0x0000001f00027819 */ /* 0x000fc600000006ff */
[----:B------:R-:W-:-:S04]  /*b3a0*/  VIADD R3, R3, 0x28 ;  /* 0x0000002803037836 */ /* 0x000fc80000000000 */
[C---:B------:R-:W-:Y:S02]  /*b3b0*/  IMAD R7, R12.reuse, 0x8, R3 ;  /* 0x000000080c077824 */ /* 0x040fe400078e0203 */
[----:B------:R-:W-:Y:S02]  /*b3c0*/  VIADD R12, R12, 0x1 ;  /* 0x000000010c0c7836 */ /* 0x000fe40000000000 */
[----:B------:R-:W0:Y:S03]  /*b3d0*/  SYNCS.PHASECHK.TRANS64.TRYWAIT P0, [R7+URZ], R2 ;  /* 0x00000002070075a7 */ /* 0x000e26000800017f */
[----:B------:R-:W-:-:S04]  /*b3e0*/  ISETP.NE.AND P1, PT, R12, 0x5, PT ;  /* 0x000000050c00780c */ /* 0x000fc80003f25270 */
[----:B------:R-:W-:Y:S02]  /*b3f0*/  SEL R5, RZ, 0x1, P1 ;  /* 0x00000001ff057807 */ /* 0x000fe40000800000 */
[----:B------:R-:W-:Y:S02]  /*b400*/  SEL R12, R12, RZ, P1 ;  /* 0x000000ff0c0c7207 */ /* 0x000fe40000800000 */
[----:B------:R-:W-:-:S03]  /*b410*/  LOP3.LUT R5, R0, R5, RZ, 0x3c, !PT ;  /* 0x0000000500057212 */ /* 0x000fc600078e3cff */
[----:B------:R-:W-:Y:S01]  /*b420*/  IMAD R9, R12, 0x8, R3 ;  /* 0x000000080c097824 */ /* 0x000fe200078e0203 */
[----:B------:R-:W-:Y:S01]  /*b430*/  SHF.L.U32 R4, R5, 0x1f, RZ ;  /* 0x0000001f05047819 */ /* 0x000fe200000006ff */
[----:B0-----:R-:W-:Y:S06]  /*b440*/  @!P0 BRA `(.L_x_307) ;  /* 0x0000000400048947 */ /* 0x001fec0003800000 */
.L_x_319:
[----:B------:R-:W1:Y:S01]  /*b450*/  SYNCS.PHASECHK.TRANS64.TRYWAIT P0, [R9+URZ], R4 ;  /* 0x00000004090075a7 */ /* 0x000e62000800017f */
[----:B------:R-:W-:-:S05]  /*b460*/  VIADD R0, R12, 0x1 ;  /* 0x000000010c007836 */ /* 0x000fca0000000000 */
[----:B------:R-:W-:-:S04]  /*b470*/  ISETP.NE.AND P1, PT, R0, 0x5, PT ;  /* 0x000000050000780c */ /* 0x000fc80003f25270 */
[----:B0-----:R-:W-:Y:S02]  /*b480*/  SEL R2, RZ, 0x1, P1 ;  /* 0x00000001ff027807 */ /* 0x001fe40000800000 */
[----:B------:R-:W-:Y:S02]  /*b490*/  SEL R0, R0, RZ, P1 ;  /* 0x000000ff00007207 */ /* 0x000fe40000800000 */
[----:B------:R-:W-:-:S03]  /*b4a0*/  LOP3.LUT R7, R5, R2, RZ, 0x3c, !PT ;  /* 0x0000000205077212 */ /* 0x000fc600078e3cff */
[----:B------:R-:W-:Y:S01]  /*b4b0*/  IMAD R6, R0, 0x8, R3 ;  /* 0x0000000800067824 */ /* 0x000fe200078e0203 */
[----:B------:R-:W-:Y:S01]  /*b4c0*/  SHF.L.U32 R5, R7, 0x1f, RZ ;  /* 0x0000001f07057819 */ /* 0x000fe200000006ff */
[----:B-1----:R-:W-:Y:S06]  /*b4d0*/  @!P0 BRA `(.L_x_308) ;  /* 0x0000000000f48947 */ /* 0x002fec0003800000 */
.L_x_320:
[----:B------:R-:W1:Y:S01]  /*b4e0*/  SYNCS.PHASECHK.TRANS64.TRYWAIT P0, [R6+URZ], R5 ;  /* 0x00000005060075a7 */ /* 0x000e62000800017f */
[----:B------:R-:W-:-:S05]  /*b4f0*/  VIADD R0, R0, 0x1 ;  /* 0x0000000100007836 */ /* 0x000fca0000000000 */
[----:B------:R-:W-:-:S04]  /*b500*/  ISETP.NE.AND P1, PT, R0, 0x5, PT ;  /* 0x000000050000780c */ /* 0x000fc80003f25270 */
[----:B------:R-:W-:Y:S02]  /*b510*/  SEL R2, RZ, 0x1, P1 ;  /* 0x00000001ff027807 */ /* 0x000fe40000800000 */
[----:B------:R-:W-:Y:S02]  /*b520*/  SEL R0, R0, RZ, P1 ;  /* 0x000000ff00007207 */ /* 0x000fe40000800000 */
[----:B------:R-:W-:-:S03]  /*b530*/  LOP3.LUT R7, R7, R2, RZ, 0x3c, !PT ;  /* 0x0000000207077212 */ /* 0x000fc600078e3cff */
[----:B0-----:R-:W-:Y:S01]  /*b540*/  IMAD R9, R0, 0x8, R3 ;  /* 0x0000000800097824 */ /* 0x001fe200078e0203 */
[----:B------:R-:W-:Y:S01]  /*b550*/  SHF.L.U32 R4, R7, 0x1f, RZ ;  /* 0x0000001f07047819 */ /* 0x000fe200000006ff */
[----:B-1----:R-:W-:Y:S06]  /*b560*/  @!P0 BRA `(.L_x_309) ;  /* 0x0000000000e48947 */ /* 0x002fec0003800000 */
.L_x_321:
[----:B------:R-:W1:Y:S01]  /*b570*/  SYNCS.PHASECHK.TRANS64.TRYWAIT P0, [R9+URZ], R4 ;  /* 0x00000004090075a7 */ /* 0x000e62000800017f */
[----:B------:R-:W-:-:S05]  /*b580*/  VIADD R0, R0, 0x1 ;  /* 0x0000000100007836 */ /* 0x000fca0000000000 */
[----:B------:R-:W-:-:S04]  /*b590*/  ISETP.NE.AND P1, PT, R0, 0x5, PT ;  /* 0x000000050000780c */ /* 0x000fc80003f25270 */
[----:B------:R-:W-:Y:S02]  /*b5a0*/  SEL R2, RZ, 0x1, P1 ;  /* 0x00000001ff027807 */ /* 0x000fe40000800000 */
[----:B------:R-:W-:Y:S02]  /*b5b0*/  SEL R0, R0, RZ, P1 ;  /* 0x000000ff00007207 */ /* 0x000fe40000800000 */
[----:B------:R-:W-:Y:S01]  /*b5c0*/  LOP3.LUT R2, R7, R2, RZ, 0x3c, !PT ;  /* 0x0000000207027212 */ /* 0x000fe200078e3cff */
[----:B-1----:R-:W-:Y:S06]  /*b5d0*/  @!P0 BRA `(.L_x_310) ;  /* 0x0000000000dc8947 */ /* 0x002fec0003800000 */
.L_x_322:
[----:B------:R-:W-:Y:S01]  /*b5e0*/  IMAD R3, R0, 0x8, R3 ;  /* 0x0000000800037824 */ /* 0x000fe200078e0203 */
[----:B------:R-:W-:-:S07]  /*b5f0*/  SHF.L.U32 R0, R2, 0x1f, RZ ;  /* 0x0000001f02007819 */ /* 0x000fce00000006ff */
.L_x_311:
[----:B--2---:R2:W3:Y:S02]  /*b600*/  SYNCS.PHASECHK.TRANS64.TRYWAIT P0, [R3+URZ], R0 ;  /* 0x00000000030075a7 */ /* 0x0044e4000800017f */
[----:B---3--:R-:W-:Y:S05]  /*b610*/  @!P0 NANOSLEEP.SYNCS 0x989680 ;  /* 0x009896800000895d */ /* 0x008fea0003900000 */
[----:B------:R-:W3:Y:S02]  /*b620*/  @!P0 SYNCS.PHASECHK.TRANS64 P0, [R3+URZ], R0 ;  /* 0x00000000030085a7 */ /* 0x000ee4000800007f */
[----:B---3--:R-:W-:Y:S05]  /*b630*/  @!P0 BRA `(.L_x_311) ;  /* 0xfffffffc00f08947 */ /* 0x008fea000383ffff */
.L_x_305:
[----:B------:R-:W-:Y:S05]  /*b640*/  BSYNC B0 ;  /* 0x0000000000007941 */ /* 0x000fea0003800000 */
.L_x_304:
[----:B------:R-:W-:Y:S05]  /*b650*/  EXIT ;  /* 0x000000000000794d */ /* 0x000fea0003800000 */
.L_x_17:
[----:B---3--:R3:W4:Y:S02]  /*b660*/  SYNCS.PHASECHK.TRANS64.TRYWAIT P1, [R3+URZ], R0 ;  /* 0x00000000030075a7 */ /* 0x008724000802017f */
[----:B----4-:R-:W-:Y:S05]  /*b670*/  @!P1 NANOSLEEP.SYNCS 0x989680 ;  /* 0x009896800000995d */ /* 0x010fea0003900000 */
[----:B------:R-:W4:Y:S02]  /*b680*/  @!P1 SYNCS.PHASECHK.TRANS64 P1, [R3+URZ], R0 ;  /* 0x00000000030095a7 */ /* 0x000f24000802007f */
[----:B----4-:R-:W-:Y:S05]  /*b690*/  @!P1 BRA `(.L_x_17) ;  /* 0xfffffffc00f09947 */ /* 0x010fea000383ffff */
[----:B------:R-:W-:Y:S05]  /*b6a0*/  BRA `(.L_x_16) ;  /* 0xffffff5800e07947 */ /* 0x000fea000383ffff */
.L_x_22:
[----:B-1----:R-:W-:-:S04]  /*b6b0*/  IMAD.U32 R4, RZ, RZ, UR8 ;  /* 0x00000008ff047e24 */ /* 0x002fc8000f8e00ff */
[----:B------:R1:W2:Y:S03]  /*b6c0*/  SYNCS.PHASECHK.TRANS64.TRYWAIT P1, [R4+URZ], R3 ;  /* 0x00000003040075a7 */ /* 0x0002a6000802017f */
[----:B--2---:R-:W-:Y:S05]  /*b6d0*/  @!P1 NANOSLEEP.SYNCS 0x989680 ;  /* 0x009896800000995d */ /* 0x004fea0003900000 */
[----:B------:R-:W2:Y:S02]  /*b6e0*/  @!P1 SYNCS.PHASECHK.TRANS64 P1, [R4+URZ], R3 ;  /* 0x00000003040095a7 */ /* 0x000ea4000802007f */
[----:B--2---:R-:W-:Y:S05]  /*b6f0*/  @!P1 BRA `(.L_x_22) ;  /* 0xfffffffc00ec9947 */ /* 0x004fea000383ffff */
[----:B------:R-:W-:Y:S05]  /*b700*/  BRA `(.L_x_21) ;  /* 0xffffff5c00cc7947 */ /* 0x000fea000383ffff */
.L_x_291:
[----:B------:R-:W-:Y:S01]  /*b710*/  BSSY B1, `(.L_x_312) ;  /* 0x0000006000017945 */ /* 0x000fe20003800000 */
[----:B------:R-:W-:-:S07]  /*b720*/  IMAD.MOV.U32 R15, RZ, RZ, -0x1 ;  /* 0xffffffffff0f7424 */ /* 0x000fce00078e00ff */
[----:B------:R-:W-:Y:S05]  /*b730*/  WARPSYNC.COLLECTIVE R15, `(.L_x_313) ;  /* 0x000000000f0c7348 */ /* 0x000fea0003c00000 */
[----:B------:R-:W-:Y:S02]  /*b740*/  ELECT P6, UR62, PT ;  /* 0x00000000003e782f */ /* 0x000fe400038c0000 */
[----:B------:R-:W-:Y:S01]  /*b750*/  MOV R14, UR62 ;  /* 0x0000003e000e7c02 */ /* 0x000fe20008000f00 */
[----:B------:R-:W-:Y:S10]  /*b760*/  ENDCOLLECTIVE ;  /* 0x000000000000791b */ /* 0x000ff40003800000 */
.L_x_313:
[----:B------:R-:W-:Y:S05]  /*b770*/  BSYNC B1 ;  /* 0x0000000000017941 */ /* 0x000fea0003800000 */
.L_x_312:
[----:B------:R-:W-:Y:S05]  /*b780*/  BRA `(.L_x_314) ;  /* 0xfffffff000247947 */ /* 0x000fea000383ffff */
.L_x_294:
[----:B0-----:R0:W1:Y:S02]  /*b790*/  SYNCS.PHASECHK.TRANS64.TRYWAIT P1, [R14+URZ+0x28], R7 ;  /* 0x000028070e0075a7 */ /* 0x001064000802017f */
[----:B-1----:R-:W-:Y:S05]  /*b7a0*/  @!P1 NANOSLEEP.SYNCS 0x989680 ;  /* 0x009896800000995d */ /* 0x002fea0003900000 */
[----:B------:R-:W1:Y:S02]  /*b7b0*/  @!P1 SYNCS.PHASECHK.TRANS64 P1, [R14+URZ+0x28], R7 ;  /* 0x000028070e0095a7 */ /* 0x000e64000802007f */
[----:B-1----:R-:W-:Y:S05]  /*b7c0*/  @!P1 BRA `(.L_x_294) ;  /* 0xfffffffc00f09947 */ /* 0x002fea000383ffff */
[----:B------:R-:W-:Y:S05]  /*b7d0*/  BRA `(.L_x_315) ;  /* 0xfffffff000587947 */ /* 0x000fea000383ffff */
.L_x_303:
[----:B------:R-:W-:Y:S01]  /*b7e0*/  BSSY B0, `(.L_x_316) ;  /* 0x0000006000007945 */ /* 0x000fe20003800000 */
[----:B------:R-:W-:-:S07]  /*b7f0*/  IMAD.MOV.U32 R15, RZ, RZ, -0x1 ;  /* 0xffffffffff0f7424 */ /* 0x000fce00078e00ff */
[----:B------:R-:W-:Y:S05]  /*b800*/  WARPSYNC.COLLECTIVE R15, `(.L_x_317) ;  /* 0x000000000f0c7348 */ /* 0x000fea0003c00000 */
[----:B------:R-:W-:Y:S02]  /*b810*/  ELECT P6, UR62, PT ;  /* 0x00000000003e782f */ /* 0x000fe400038c0000 */
[----:B------:R-:W-:Y:S01]  /*b820*/  MOV R14, UR62 ;  /* 0x0000003e000e7c02 */ /* 0x000fe20008000f00 */
[----:B------:R-:W-:Y:S10]  /*b830*/  ENDCOLLECTIVE ;  /* 0x000000000000791b */ /* 0x000ff40003800000 */
.L_x_317:
[----:B------:R-:W-:Y:S05]  /*b840*/  BSYNC B0 ;  /* 0x0000000000007941 */ /* 0x000fea0003800000 */
.L_x_316:
[----:B------:R-:W-:Y:S05]  /*b850*/  BRA `(.L_x_318) ;  /* 0xfffffff800a87947 */ /* 0x000fea000383ffff */
.L_x_307:
[----:B0-----:R0:W1:Y:S02]  /*b860*/  SYNCS.PHASECHK.TRANS64.TRYWAIT P0, [R7+URZ], R2 ;  /* 0x00000002070075a7 */ /* 0x001064000800017f */
[----:B-1----:R-:W-:Y:S05]  /*b870*/  @!P0 NANOSLEEP.SYNCS 0x989680 ;  /* 0x009896800000895d */ /* 0x002fea0003900000 */
[----:B------:R-:W1:Y:S02]  /*b880*/  @!P0 SYNCS.PHASECHK.TRANS64 P0, [R7+URZ], R2 ;  /* 0x00000002070085a7 */ /* 0x000e64000800007f */
[----:B-1----:R-:W-:Y:S05]  /*b890*/  @!P0 BRA `(.L_x_307) ;  /* 0xfffffffc00f08947 */ /* 0x002fea000383ffff */
[----:B------:R-:W-:Y:S05]  /*b8a0*/  BRA `(.L_x_319) ;  /* 0xfffffff800e87947 */ /* 0x000fea000383ffff */
.L_x_308:
[----:B0-----:R0:W1:Y:S02]  /*b8b0*/  SYNCS.PHASECHK.TRANS64.TRYWAIT P0, [R9+URZ], R4 ;  /* 0x00000004090075a7 */ /* 0x001064000800017f */
[----:B-1----:R-:W-:Y:S05]  /*b8c0*/  @!P0 NANOSLEEP.SYNCS 0x989680 ;  /* 0x009896800000895d */ /* 0x002fea0003900000 */
[----:B------:R-:W1:Y:S02]  /*b8d0*/  @!P0 SYNCS.PHASECHK.TRANS64 P0, [R9+URZ], R4 ;  /* 0x00000004090085a7 */ /* 0x000e64000800007f */
[----:B-1----:R-:W-:Y:S05]  /*b8e0*/  @!P0 BRA `(.L_x_308) ;  /* 0xfffffffc00f08947 */ /* 0x002fea000383ffff */
[----:B------:R-:W-:Y:S05]  /*b8f0*/  BRA `(.L_x_320) ;  /* 0xfffffff800f87947 */ /* 0x000fea000383ffff */
.L_x_309:
[----:B0-----:R0:W1:Y:S02]  /*b900*/  SYNCS.PHASECHK.TRANS64.TRYWAIT P0, [R6+URZ], R5 ;  /* 0x00000005060075a7 */ /* 0x001064000800017f */
[----:B-1----:R-:W-:Y:S05]  /*b910*/  @!P0 NANOSLEEP.SYNCS 0x989680 ;  /* 0x009896800000895d */ /* 0x002fea0003900000 */
[----:B------:R-:W1:Y:S02]  /*b920*/  @!P0 SYNCS.PHASECHK.TRANS64 P0, [R6+URZ], R5 ;  /* 0x00000005060085a7 */ /* 0x000e64000800007f */
[----:B-1----:R-:W-:Y:S05]  /*b930*/  @!P0 BRA `(.L_x_309) ;  /* 0xfffffffc00f08947 */ /* 0x002fea000383ffff */
[----:B------:R-:W-:Y:S05]  /*b940*/  BRA `(.L_x_321) ;  /* 0xfffffffc00087947 */ /* 0x000fea000383ffff */
.L_x_310:
[----:B-1----:R1:W2:Y:S02]  /*b950*/  SYNCS.PHASECHK.TRANS64.TRYWAIT P0, [R9+URZ], R4 ;  /* 0x00000004090075a7 */ /* 0x0022a4000800017f */
[----:B--2---:R-:W-:Y:S05]  /*b960*/  @!P0 NANOSLEEP.SYNCS 0x989680 ;  /* 0x009896800000895d */ /* 0x004fea0003900000 */
[----:B------:R-:W2:Y:S02]  /*b970*/  @!P0 SYNCS.PHASECHK.TRANS64 P0, [R9+URZ], R4 ;  /* 0x00000004090085a7 */ /* 0x000ea4000800007f */
[----:B--2---:R-:W-:Y:S05]  /*b980*/  @!P0 BRA `(.L_x_310) ;  /* 0xfffffffc00f08947 */ /* 0x004fea000383ffff */
[----:B------:R-:W-:Y:S05]  /*b990*/  BRA `(.L_x_322) ;  /* 0xfffffffc00107947 */ /* 0x000fea000383ffff */
.L_x_323:
[----:B------:R-:W-:-:S00]  /*b9a0*/  BRA `(.L_x_323) ;  /* 0xfffffffc00fc7947 */ /* 0x000fc0000383ffff */
[----:B------:R-:W-:-:S00]  /*b9b0*/  NOP ;  /* 0x0000000000007918 */ /* 0x000fc00000000000 */
        /* <DEDUP_REMOVED lines=12> */
.L_x_324:


//--------------------- .nv.global.init           --------------------------
	.section	.nv.global.init,"aw",@progbits
.nv.global.init:
	.type		$str$22,@object
	.size		$str$22,($str$23 - $str$22)
$str$22:
        /*0000*/ 	.byte	0x6b, 0x5f, 0x74, 0x69, 0x6c, 0x65, 0x5f, 0x63, 0x6f, 0x75, 0x6e, 0x74, 0x20, 0x3e, 0x3d, 0x20
        /*0010*/ 	.byte	0x31, 0x00
	.type		$str$23,@object
	.size		$str$23,(__unnamed_1 - $str$23)
$str$23:
        /*0012*/ 	.byte	0x2f, 0x74, 0x6d, 0x70, 0x2f, 0x63, 0x75, 0x74, 0x6c, 0x61, 0x73, 0x73, 0x5f, 0x73, 0x77, 0x65
        /*0022*/ 	.byte	0x65, 0x70, 0x5f, 0x73, 0x72, 0x63, 0x2f, 0x69, 0x6e, 0x63, 0x6c, 0x75, 0x64, 0x65, 0x2f, 0x63
        /*0032*/ 	.byte	0x75, 0x74, 0x6c, 0x61, 0x73, 0x73, 0x2f, 0x67, 0x65, 0x6d, 0x6d, 0x2f, 0x63, 0x6f, 0x6c, 0x6c
        /*0042*/ 	.byte	0x65, 0x63, 0x74, 0x69, 0x76, 0x65, 0x2f, 0x73, 0x6d, 0x39, 0x30, 0x5f, 0x6d, 0x6d, 0x61, 0x5f
        /*0052*/ 	.byte	0x74, 0x6d, 0x61, 0x5f, 0x67, 0x6d, 0x6d, 0x61, 0x5f, 0x73, 0x73, 0x5f, 0x77, 0x61, 0x72, 0x70
        /*0062*/ 	.byte	0x73, 0x70, 0x65, 0x63, 0x69, 0x61, 0x6c, 0x69, 0x7a, 0x65, 0x64, 0x2e, 0x68, 0x70, 0x70, 0x00
	.type		__unnamed_1,@object
	.size		__unnamed_1,(.L_0 - __unnamed_1)
__unnamed_1:
        /*0072*/ 	.byte	0x76, 0x6f, 0x69, 0x64, 0x20, 0x63, 0x75, 0x74, 0x6c, 0x61, 0x73, 0x73, 0x3a, 0x3a, 0x67, 0x65
        /* <DEDUP_REMOVED lines=179> */
        /*0bb2*/ 	.byte	0x3a, 0x3a, 0x69, 0x64, 0x65, 0x6e, 0x74, 0x69, 0x74, 0x79, 0x5d, 0x00
.L_0:


//--------------------- .nv.shared._ZN7cutlass13device_kernelINS_4gemm6kernel13GemmUniversalIN4cute5tupleIJiiiiEEENS1_10collective13CollectiveMmaINS1_34MainloopSm90TmaGmmaWarpSpecializedILi5ENS5_IJNS4_1CILi1EEESB_SB_EEENS1_35KernelTmaWarpSpecializedCooperativeEEENS5_IJNSA_ILi128EEENSA_ILi256EEENSA_ILi64EEEEEENS_6half_tENS5_IJlSB_lEEESJ_SK_NS4_8TiledMMAINS4_8MMA_AtomIJNS4_4SM904GMMA26MMA_64x256x16_F32F16F16_SSILNSO_5MajorE0ELSQ_0ELNSO_7ScaleInE1ELSR_1EEEEEENS4_6LayoutINS5_IJNSA_ILi2EEESB_SB_EEENS5_IJSB_NSA_ILi0EEESX_EEEEENS5_IJNS4_10UnderscoreES10_S10_EEEEENS4_13SM90_TMA_LOADENS4_14ComposedLayoutINS4_7SwizzleILi3ELi4ELi3EEENS4_18smem_ptr_flag_bitsILi16EEENSU_INS5_IJNSA_ILi8EEESH_EEENS5_IJSH_SB_EEEEEEEvNS4_8identityES13_S1D_vS1E_EENS_8epilogue10collective6detail29Sm90TmaWarpSpecializedAdapterINS1H_15DefaultEpilogueISJ_SK_SK_NS1G_6thread17LinearCombinationISJ_Li1EffLNS1L_9ScaleType4KindE0ELNS_15FloatRoundStyleE2ESJ_EENS1_15EpilogueDefaultEEEEEvvEEEEvNT_6ParamsE --------------------------
	.section	.nv.shared._ZN7cutlass13device_kernelINS_4gemm6kernel13GemmUniversalIN4cute5tupleIJiiiiEEENS1_10collective13CollectiveMmaINS1_34MainloopSm90TmaGmmaWarpSpecializedILi5ENS5_IJNS4_1CILi1EEESB_SB_EEENS1_35KernelTmaWarpSpecializedCooperativeEEENS5_IJNSA_ILi128EEENSA_ILi256EEENSA_ILi64EEEEEENS_6half_tENS5_IJlSB_lEEESJ_SK_NS4_8TiledMMAINS4_8MMA_AtomIJNS4_4SM904GMMA26MMA_64x256x16_F32F16F16_SSILNSO_5MajorE0ELSQ_0ELNSO_7ScaleInE1ELSR_1EEEEEENS4_6LayoutINS5_IJNSA_ILi2EEESB_SB_EEENS5_IJSB_NSA_ILi0EEESX_EEEEENS5_IJNS4_10UnderscoreES10_S10_EEEEENS4_13SM90_TMA_LOADENS4_14ComposedLayoutINS4_7SwizzleILi3ELi4ELi3EEENS4_18smem_ptr_flag_bitsILi16EEENSU_INS5_IJNSA_ILi8EEESH_EEENS5_IJSH_SB_EEEEEEEvNS4_8identityES13_S1D_vS1E_EENS_8epilogue10collective6detail29Sm90TmaWarpSpecializedAdapterINS1H_15DefaultEpilogueISJ_SK_SK_NS1G_6thread17LinearCombinationISJ_Li1EffLNS1L_9ScaleType4KindE0ELNS_15FloatRoundStyleE2ESJ_EENS1_15EpilogueDefaultEEEEEvvEEEEvNT_6ParamsE,"aw",@nobits
	.sectionflags	@""
	.align	16
	.zero		1024


//--------------------- .nv.shared.reserved.0     --------------------------
	.section	.nv.shared.reserved.0,"aw",@nobits
	.weak		__nv_reservedSMEM_offset_0_alias
	.size		__nv_reservedSMEM_offset_0_alias, 0, 0
	.other		__nv_reservedSMEM_offset_0_alias,@"STO_CUDA_RESERVED_SHARED STV_DEFAULT"
__nv_reservedSMEM_offset_0_alias:
	.zero		0


//--------------------- .nv.global                --------------------------
	.section	.nv.global,"aw",@nobits
.nv.global:
	.type		_ZN40_INTERNAL_2c4bc65f_4_k_cu_d67e555d_218164cute1_E,@object
	.size		_ZN40_INTERNAL_2c4bc65f_4_k_cu_d67e555d_218164cute1_E,(_ZN40_INTERNAL_2c4bc65f_4_k_cu_d67e555d_218164cuda3std3__45__cpo6cbeginE - _ZN40_INTERNAL_2c4bc65f_4_k_cu_d67e555d_218164cute1_E)
_ZN40_INTERNAL_2c4bc65f_4_k_cu_d67e555d_218164cute1_E:
	.zero		1
	.type		_ZN40_INTERNAL_2c4bc65f_4_k_cu_d67e555d_218164cuda3std3__45__cpo6cbeginE,@object
	.size		_ZN40_INTERNAL_2c4bc65f_4_k_cu_d67e555d_218164cuda3std3__45__cpo6cbeginE,(_ZN40_INTERNAL_2c4bc65f_4_k_cu_d67e555d_218164cuda3std3__48in_placeE - _ZN40_INTERNAL_2c4bc65f_4_k_cu_d67e555d_218164cuda3std3__45__cpo6cbeginE)
_ZN40_INTERNAL_2c4bc65f_4_k_cu_d67e555d_218164cuda3std3__45__cpo6cbeginE:
	.zero		1
	.type		_ZN40_INTERNAL_2c4bc65f_4_k_cu_d67e555d_218164cuda3std3__48in_placeE,@object
	.size		_ZN40_INTERNAL_2c4bc65f_4_k_cu_d67e555d_218164cuda3std3__48in_placeE,(_ZN40_INTERNAL_2c4bc65f_4_k_cu_d67e555d_218164cuda3std6ranges3__45__cpo9iter_moveE - _ZN40_INTERNAL_2c4bc65f_4_k_cu_d67e555d_218164cuda3std3__48in_placeE)
_ZN40_INTERNAL_2c4bc65f_4_k_cu_d67e555d_218164cuda3std3__48in_placeE:
	.zero		1
	.type		_ZN40_INTERNAL_2c4bc65f_4_k_cu_d67e555d_218164cuda3std6ranges3__45__cpo9iter_moveE,@object
	.size		_ZN40_INTERNAL_2c4bc65f_4_k_cu_d67e555d_218164cuda3std6ranges3__45__cpo9iter_moveE,(_ZN40_INTERNAL_2c4bc65f_4_k_cu_d67e555d_218164cuda3std3__45__cpo5beginE - _ZN40_INTERNAL_2c4bc65f_4_k_cu_d67e555d_218164cuda3std6ranges3__45__cpo9iter_moveE)
_ZN40_INTERNAL_2c4bc65f_4_k_cu_d67e555d_218164cuda3std6ranges3__45__cpo9iter_moveE:
	.zero		1
	.type		_ZN40_INTERNAL_2c4bc65f_4_k_cu_d67e555d_218164cuda3std3__45__cpo5beginE,@object
	.size		_ZN40_INTERNAL_2c4bc65f_4_k_cu_d67e555d_218164cuda3std3__45__cpo5beginE,(_ZN40_INTERNAL_2c4bc65f_4_k_cu_d67e555d_218164cuda3std3__442_GLOBAL__N__2c4bc65f_4_k_cu_d67e555d_218166ignoreE - _ZN40_INTERNAL_2c4bc65f_4_k_cu_d67e555d_218164cuda3std3__45__cpo5beginE)
_ZN40_INTERNAL_2c4bc65f_4_k_cu_d67e555d_218164cuda3std3__45__cpo5beginE:
	.zero		1
	.type		_ZN40_INTERNAL_2c4bc65f_4_k_cu_d67e555d_218164cuda3std3__442_GLOBAL__N__2c4bc65f_4_k_cu_d67e555d_218166ignoreE,@object
	.size		_ZN40_INTERNAL_2c4bc65f_4_k_cu_d67e555d_218164cuda3std3__442_GLOBAL__N__2c4bc65f_4_k_cu_d67e555d_218166ignoreE,(_ZN40_INTERNAL_2c4bc65f_4_k_cu_d67e555d_218164cute7productE - _ZN40_INTERNAL_2c4bc65f_4_k_cu_d67e555d_218164cuda3std3__442_GLOBAL__N__2c4bc65f_4_k_cu_d67e555d_218166ignoreE)
_ZN40_INTERNAL_2c4bc65f_4_k_cu_d67e555d_218164cuda3std3__442_GLOBAL__N__2c4bc65f_4_k_cu_d67e555d_218166ignoreE:
	.zero		1
	.type		_ZN40_INTERNAL_2c4bc65f_4_k_cu_d67e555d_218164cute7productE,@object
	.size		_ZN40_INTERNAL_2c4bc65f_4_k_cu_d67e555d_218164cute7productE,(_ZN40_INTERNAL_2c4bc65f_4_k_cu_d67e555d_218164cuda3std3__45__cpo3endE - _ZN40_INTERNAL_2c4bc65f_4_k_cu_d67e555d_218164cute7productE)
_ZN40_INTERNAL_2c4bc65f_4_k_cu_d67e555d_218164cute7productE:
	.zero		1
	.type		_ZN40_INTERNAL_2c4bc65f_4_k_cu_d67e555d_218164cuda3std3__45__cpo3endE,@object
	.size		_ZN40_INTERNAL_2c4bc65f_4_k_cu_d67e555d_218164cuda3std3__45__cpo3endE,(_ZN40_INTERNAL_2c4bc65f_4_k_cu_d67e555d_218164cuda3std3__419piecewise_constructE - _ZN40_INTERNAL_2c4bc65f_4_k_cu_d67e555d_218164cuda3std3__45__cpo3endE)
_ZN40_INTERNAL_2c4bc65f_4_k_cu_d67e555d_218164cuda3std3__45__cpo3endE:
	.zero		1
	.type		_ZN40_INTERNAL_2c4bc65f_4_k_cu_d67e555d_218164cuda3std3__419piecewise_constructE,@object
	.size		_ZN40_INTERNAL_2c4bc65f_4_k_cu_d67e555d_218164cuda3std3__419piecewise_constructE,(_ZN40_INTERNAL_2c4bc65f_4_k_cu_d67e555d_218164cuda3std3__45__cpo4cendE - _ZN40_INTERNAL_2c4bc65f_4_k_cu_d67e555d_218164cuda3std3__419piecewise_constructE)
_ZN40_INTERNAL_2c4bc65f_4_k_cu_d67e555d_218164cuda3std3__419piecewise_constructE:
	.zero		1
	.type		_ZN40_INTERNAL_2c4bc65f_4_k_cu_d67e555d_218164cuda3std3__45__cpo4cendE,@object
	.size		_ZN40_INTERNAL_2c4bc65f_4_k_cu_d67e555d_218164cuda3std3__45__cpo4cendE,(_ZN40_INTERNAL_2c4bc65f_4_k_cu_d67e555d_218164cuda3std6ranges3__45__cpo4swapE - _ZN40_INTERNAL_2c4bc65f_4_k_cu_d67e555d_218164cuda3std3__45__cpo4cendE)
_ZN40_INTERNAL_2c4bc65f_4_k_cu_d67e555d_218164cuda3std3__45__cpo4cendE:
	.zero		1
	.type		_ZN40_INTERNAL_2c4bc65f_4_k_cu_d67e555d_218164cuda3std6ranges3__45__cpo4swapE,@object
	.size		_ZN40_INTERNAL_2c4bc65f_4_k_cu_d67e555d_218164cuda3std6ranges3__45__cpo4swapE,(.L_8 - _ZN40_INTERNAL_2c4bc65f_4_k_cu_d67e555d_218164cuda3std6ranges3__45__cpo4swapE)
_ZN40_INTERNAL_2c4bc65f_4_k_cu_d67e555d_218164cuda3std6ranges3__45__cpo4swapE:
	.zero		1
.L_8:


//--------------------- .nv.constant0._ZN7cutlass13device_kernelINS_4gemm6kernel13GemmUniversalIN4cute5tupleIJiiiiEEENS1_10collective13CollectiveMmaINS1_34MainloopSm90TmaGmmaWarpSpecializedILi5ENS5_IJNS4_1CILi1EEESB_SB_EEENS1_35KernelTmaWarpSpecializedCooperativeEEENS5_IJNSA_ILi128EEENSA_ILi256EEENSA_ILi64EEEEEENS_6half_tENS5_IJlSB_lEEESJ_SK_NS4_8TiledMMAINS4_8MMA_AtomIJNS4_4SM904GMMA26MMA_64x256x16_F32F16F16_SSILNSO_5MajorE0ELSQ_0ELNSO_7ScaleInE1ELSR_1EEEEEENS4_6LayoutINS5_IJNSA_ILi2EEESB_SB_EEENS5_IJSB_NSA_ILi0EEESX_EEEEENS5_IJNS4_10UnderscoreES10_S10_EEEEENS4_13SM90_TMA_LOADENS4_14ComposedLayoutINS4_7SwizzleILi3ELi4ELi3EEENS4_18smem_ptr_flag_bitsILi16EEENSU_INS5_IJNSA_ILi8EEESH_EEENS5_IJSH_SB_EEEEEEEvNS4_8identityES13_S1D_vS1E_EENS_8epilogue10collective6detail29Sm90TmaWarpSpecializedAdapterINS1H_15DefaultEpilogueISJ_SK_SK_NS1G_6thread17LinearCombinationISJ_Li1EffLNS1L_9ScaleType4KindE0ELNS_15FloatRoundStyleE2ESJ_EENS1_15EpilogueDefaultEEEEEvvEEEEvNT_6ParamsE --------------------------
	.section	.nv.constant0._ZN7cutlass13device_kernelINS_4gemm6kernel13GemmUniversalIN4cute5tupleIJiiiiEEENS1_10collective13CollectiveMmaINS1_34MainloopSm90TmaGmmaWarpSpecializedILi5ENS5_IJNS4_1CILi1EEESB_SB_EEENS1_35KernelTmaWarpSpecializedCooperativeEEENS5_IJNSA_ILi128EEENSA_ILi256EEENSA_ILi64EEEEEENS_6half_tENS5_IJlSB_lEEESJ_SK_NS4_8TiledMMAINS4_8MMA_AtomIJNS4_4SM904GMMA26MMA_64x256x16_F32F16F16_SSILNSO_5MajorE0ELSQ_0ELNSO_7ScaleInE1ELSR_1EEEEEENS4_6LayoutINS5_IJNSA_ILi2EEESB_SB_EEENS5_IJSB_NSA_ILi0EEESX_EEEEENS5_IJNS4_10UnderscoreES10_S10_EEEEENS4_13SM90_TMA_LOADENS4_14ComposedLayoutINS4_7SwizzleILi3ELi4ELi3EEENS4_18smem_ptr_flag_bitsILi16EEENSU_INS5_IJNSA_ILi8EEESH_EEENS5_IJSH_SB_EEEEEEEvNS4_8identityES13_S1D_vS1E_EENS_8epilogue10collective6detail29Sm90TmaWarpSpecializedAdapterINS1H_15DefaultEpilogueISJ_SK_SK_NS1G_6thread17LinearCombinationISJ_Li1EffLNS1L_9ScaleType4KindE0ELNS_15FloatRoundStyleE2ESJ_EENS1_15EpilogueDefaultEEEEEvvEEEEvNT_6ParamsE,"a",@progbits
	.sectionflags	@""
	.align	4
.nv.constant0._ZN7cutlass13device_kernelINS_4gemm6kernel13GemmUniversalIN4cute5tupleIJiiiiEEENS1_10collective13CollectiveMmaINS1_34MainloopSm90TmaGmmaWarpSpecializedILi5ENS5_IJNS4_1CILi1EEESB_SB_EEENS1_35KernelTmaWarpSpecializedCooperativeEEENS5_IJNSA_ILi128EEENSA_ILi256EEENSA_ILi64EEEEEENS_6half_tENS5_IJlSB_lEEESJ_SK_NS4_8TiledMMAINS4_8MMA_AtomIJNS4_4SM904GMMA26MMA_64x256x16_F32F16F16_SSILNSO_5MajorE0ELSQ_0ELNSO_7ScaleInE1ELSR_1EEEEEENS4_6LayoutINS5_IJNSA_ILi2EEESB_SB_EEENS5_IJSB_NSA_ILi0EEESX_EEEEENS5_IJNS4_10UnderscoreES10_S10_EEEEENS4_13SM90_TMA_LOADENS4_14ComposedLayoutINS4_7SwizzleILi3ELi4ELi3EEENS4_18smem_ptr_flag_bitsILi16EEENSU_INS5_IJNSA_ILi8EEESH_EEENS5_IJSH_SB_EEEEEEEvNS4_8identityES13_S1D_vS1E_EENS_8epilogue10collective6detail29Sm90TmaWarpSpecializedAdapterINS1H_15DefaultEpilogueISJ_SK_SK_NS1G_6thread17LinearCombinationISJ_Li1EffLNS1L_9ScaleType4KindE0ELNS_15FloatRoundStyleE2ESJ_EENS1_15EpilogueDefaultEEEEEvvEEEEvNT_6ParamsE:
	.zero		1664


//--------------------- SYMBOLS --------------------------

	.type		.nv.reservedSmem.offset0,@object
	.size		.nv.reservedSmem.offset0,0x4
	.type		__assertfail,@function
